	.target	sm_90a

	.elftype	@"ET_EXEC"


//--------------------- .note.nv.tkinfo           --------------------------
	.section	.note.nv.tkinfo,"",@"SHT_NOTE"
	.sectionflags	@"SHF_NOTE_NV_TKINFO"
	.tkinfo
        /*0018*/ 	.word	0x00000002
        /*0030*/ 	.string	""
        /*0030*/ 	.string	"ptxas"
        /*0030*/ 	.string	"Cuda compilation tools, release 13.0, V13.0.88"
        /*0030*/ 	.string	"Build cuda_13.0.r13.0/compiler.36424714_0"
        /*0030*/ 	.string	"-v  -suppress-debug-info  -lineinfo  -arch sm_90a "



//--------------------- .note.nv.cuinfo           --------------------------
	.section	.note.nv.cuinfo,"",@"SHT_NOTE"
	.sectionflags	@"SHF_NOTE_NV_CUINFO"
        /*0018*/ 	.short	0x0002
        /*001a*/ 	.short	0x005a
        /*001c*/ 	.short	0x0082
	.zero		2


//--------------------- .nv.info                  --------------------------
	.section	.nv.info,"",@"SHT_CUDA_INFO"
	.align	4


	//----- nvinfo : EIATTR_REGCOUNT
	.align		4
        /*0000*/ 	.byte	0x04, 0x2f
        /*0002*/ 	.short	(.L_1 - .L_0)
	.align		4
.L_0:
        /*0004*/ 	.word	index@(matmul_kernel)
        /*0008*/ 	.word	0x000000ff


	//----- nvinfo : EIATTR_FRAME_SIZE
	.align		4
.L_1:
        /*000c*/ 	.byte	0x04, 0x11
        /*000e*/ 	.short	(.L_3 - .L_2)
	.align		4
.L_2:
        /*0010*/ 	.word	index@(matmul_kernel)
        /*0014*/ 	.word	0x00000010


	//----- nvinfo : EIATTR_MIN_STACK_SIZE
	.align		4
.L_3:
        /*0018*/ 	.byte	0x04, 0x12
        /*001a*/ 	.short	(.L_5 - .L_4)
	.align		4
.L_4:
        /*001c*/ 	.word	index@(matmul_kernel)
        /*0020*/ 	.word	0x00000010
.L_5:


//--------------------- .nv.compat                --------------------------
	.section	.nv.compat,"",@"SHT_CUDA_COMPAT_INFO"
	.align	4
        /*0000*/ 	.byte	0x02, 0x09, 0x01, 0x00, 0x02, 0x02, 0x04, 0x00, 0x02, 0x05, 0x05, 0x00, 0x03, 0x07, 0x01, 0x01
        /*0010*/ 	.byte	0x02, 0x03, 0x00, 0x00, 0x02, 0x06, 0x01, 0x00, 0x04, 0x0b, 0x08, 0x00, 0x00, 0x00, 0x00, 0x00
        /*0020*/ 	.byte	0x00, 0x00, 0x00, 0x00


//--------------------- .nv.info.matmul_kernel    --------------------------
	.section	.nv.info.matmul_kernel,"",@"SHT_CUDA_INFO"
	.sectionflags	@""
	.align	4


	//----- nvinfo : EIATTR_CUDA_API_VERSION
	.align		4
        /*0000*/ 	.byte	0x04, 0x37
        /*0002*/ 	.short	(.L_7 - .L_6)
.L_6:
        /*0004*/ 	.word	0x00000082


	//----- nvinfo : EIATTR_KPARAM_INFO
	.align		4
.L_7:
        /*0008*/ 	.byte	0x04, 0x17
        /*000a*/ 	.short	(.L_9 - .L_8)
.L_8:
        /*000c*/ 	.word	0x00000000
        /*0010*/ 	.short	0x000d
        /*0012*/ 	.short	0x0048
        /*0014*/ 	.byte	0x00, 0xf4, 0x21, 0x00


	//----- nvinfo : EIATTR_KPARAM_INFO
	.align		4
.L_9:
        /*0018*/ 	.byte	0x04, 0x17
        /*001a*/ 	.short	(.L_11 - .L_10)
.L_10:
        /*001c*/ 	.word	0x00000000
        /*0020*/ 	.short	0x000c
        /*0022*/ 	.short	0x0040
        /*0024*/ 	.byte	0x00, 0xf4, 0x21, 0x00


	//----- nvinfo : EIATTR_KPARAM_INFO
	.align		4
.L_11:
        /*0028*/ 	.byte	0x04, 0x17
        /*002a*/ 	.short	(.L_13 - .L_12)
.L_12:
        /*002c*/ 	.word	0x00000000
        /*0030*/ 	.short	0x000b
        /*0032*/ 	.short	0x0038
        /*0034*/ 	.byte	0x00, 0xf0, 0x11, 0x00


	//----- nvinfo : EIATTR_KPARAM_INFO
	.align		4
.L_13:
        /*0038*/ 	.byte	0x04, 0x17
        /*003a*/ 	.short	(.L_15 - .L_14)
.L_14:
        /*003c*/ 	.word	0x00000000
        /*0040*/ 	.short	0x000a
        /*0042*/ 	.short	0x0034
        /*0044*/ 	.byte	0x00, 0xf0, 0x11, 0x00


	//----- nvinfo : EIATTR_KPARAM_INFO
	.align		4
.L_15:
        /*0048*/ 	.byte	0x04, 0x17
        /*004a*/ 	.short	(.L_17 - .L_16)
.L_16:
        /*004c*/ 	.word	0x00000000
        /*0050*/ 	.short	0x0009
        /*0052*/ 	.short	0x0030
        /*0054*/ 	.byte	0x00, 0xf0, 0x11, 0x00


	//----- nvinfo : EIATTR_KPARAM_INFO
	.align		4
.L_17:
        /*0058*/ 	.byte	0x04, 0x17
        /*005a*/ 	.short	(.L_19 - .L_18)
.L_18:
        /*005c*/ 	.word	0x00000000
        /*0060*/ 	.short	0x0008
        /*0062*/ 	.short	0x002c
        /*0064*/ 	.byte	0x00, 0xf0, 0x11, 0x00


	//----- nvinfo : EIATTR_KPARAM_INFO
	.align		4
.L_19:
        /*0068*/ 	.byte	0x04, 0x17
        /*006a*/ 	.short	(.L_21 - .L_20)
.L_20:
        /*006c*/ 	.word	0x00000000
        /*0070*/ 	.short	0x0007
        /*0072*/ 	.short	0x0028
        /*0074*/ 	.byte	0x00, 0xf0, 0x11, 0x00


	//----- nvinfo : EIATTR_KPARAM_INFO
	.align		4
.L_21:
        /*0078*/ 	.byte	0x04, 0x17
        /*007a*/ 	.short	(.L_23 - .L_22)
.L_22:
        /*007c*/ 	.word	0x00000000
        /*0080*/ 	.short	0x0006
        /*0082*/ 	.short	0x0024
        /*0084*/ 	.byte	0x00, 0xf0, 0x11, 0x00


	//----- nvinfo : EIATTR_KPARAM_INFO
	.align		4
.L_23:
        /*0088*/ 	.byte	0x04, 0x17
        /*008a*/ 	.short	(.L_25 - .L_24)
.L_24:
        /*008c*/ 	.word	0x00000000
        /*0090*/ 	.short	0x0005
        /*0092*/ 	.short	0x0020
        /*0094*/ 	.byte	0x00, 0xf0, 0x11, 0x00


	//----- nvinfo : EIATTR_KPARAM_INFO
	.align		4
.L_25:
        /*0098*/ 	.byte	0x04, 0x17
        /*009a*/ 	.short	(.L_27 - .L_26)
.L_26:
        /*009c*/ 	.word	0x00000000
        /*00a0*/ 	.short	0x0004
        /*00a2*/ 	.short	0x001c
        /*00a4*/ 	.byte	0x00, 0xf0, 0x11, 0x00


	//----- nvinfo : EIATTR_KPARAM_INFO
	.align		4
.L_27:
        /*00a8*/ 	.byte	0x04, 0x17
        /*00aa*/ 	.short	(.L_29 - .L_28)
.L_28:
        /*00ac*/ 	.word	0x00000000
        /*00b0*/ 	.short	0x0003
        /*00b2*/ 	.short	0x0018
        /*00b4*/ 	.byte	0x00, 0xf0, 0x11, 0x00


	//----- nvinfo : EIATTR_KPARAM_INFO
	.align		4
.L_29:
        /*00b8*/ 	.byte	0x04, 0x17
        /*00ba*/ 	.short	(.L_31 - .L_30)
.L_30:
        /*00bc*/ 	.word	0x00000000
        /*00c0*/ 	.short	0x0002
        /*00c2*/ 	.short	0x0010
        /*00c4*/ 	.byte	0x00, 0xf4, 0x21, 0x00


	//----- nvinfo : EIATTR_KPARAM_INFO
	.align		4
.L_31:
        /*00c8*/ 	.byte	0x04, 0x17
        /*00ca*/ 	.short	(.L_33 - .L_32)
.L_32:
        /*00cc*/ 	.word	0x00000000
        /*00d0*/ 	.short	0x0001
        /*00d2*/ 	.short	0x0008
        /*00d4*/ 	.byte	0x00, 0xf4, 0x21, 0x00


	//----- nvinfo : EIATTR_KPARAM_INFO
	.align		4
.L_33:
        /*00d8*/ 	.byte	0x04, 0x17
        /*00da*/ 	.short	(.L_35 - .L_34)
.L_34:
        /*00dc*/ 	.word	0x00000000
        /*00e0*/ 	.short	0x0000
        /*00e2*/ 	.short	0x0000
        /*00e4*/ 	.byte	0x00, 0xf4, 0x21, 0x00


	//----- nvinfo : EIATTR_EXPLICIT_CLUSTER
	.align		4
.L_35:
        /*00e8*/ 	.byte	0x01, 0x3e
	.zero		2


	//----- nvinfo : EIATTR_CTA_PER_CLUSTER
	.align		4
        /*00ec*/ 	.byte	0x04, 0x3d
        /*00ee*/ 	.short	(.L_37 - .L_36)
.L_36:
        /*00f0*/ 	.word	0x00000002
        /*00f4*/ 	.word	0x00000001
        /*00f8*/ 	.word	0x00000001


	//----- nvinfo : EIATTR_SPARSE_MMA_MASK
	.align		4
.L_37:
        /*00fc*/ 	.byte	0x03, 0x50
        /*00fe*/ 	.short	0x0000


	//----- nvinfo : EIATTR_MAXREG_COUNT
	.align		4
        /*0100*/ 	.byte	0x03, 0x1b
        /*0102*/ 	.short	0x00ff


	//----- nvinfo : EIATTR_NUM_BARRIERS
	.align		4
        /*0104*/ 	.byte	0x02, 0x4c
        /*0106*/ 	.byte	0x01
	.zero		1


	//----- nvinfo : EIATTR_ANNOTATIONS
	.align		4
        /*0108*/ 	.byte	0x04, 0x55
        /*010a*/ 	.short	(.L_39 - .L_38)


	//   ....[0]....
.L_38:
        /*010c*/ 	.word	0x00000001
        /*0110*/ 	.byte	0xc0, 0x05, 0x00, 0x00, 0x01, 0x00, 0x00, 0x00, 0xd0, 0x05, 0x00, 0x00, 0x01, 0x00, 0x00, 0x00
        /*0120*/ 	.byte	0x60, 0x06, 0x00, 0x00, 0x01, 0x00, 0x00, 0x00, 0xa0, 0x06, 0x00, 0x00, 0x01, 0x00, 0x00, 0x00
        /*0130*/ 	.byte	0xa0, 0x08, 0x00, 0x00, 0x01, 0x00, 0x00, 0x00, 0xd0, 0x51, 0x00, 0x00, 0x01, 0x00, 0x00, 0x00
        /*0140*/ 	.byte	0x30, 0x99, 0x00, 0x00, 0x01, 0x00, 0x00, 0x00, 0x60, 0x99, 0x00, 0x00, 0x01, 0x00, 0x00, 0x00
        /*0150*/ 	.byte	0x90, 0x99, 0x00, 0x00, 0x01, 0x00, 0x00, 0x00, 0xc0, 0x99, 0x00, 0x00


	//----- nvinfo : EIATTR_MERCURY_ISA_VERSION
	.align		4
.L_39:
        /*015c*/ 	.byte	0x03, 0x5f
        /*015e*/ 	.short	0x0101


	//----- nvinfo : EIATTR_EXIT_INSTR_OFFSETS
	.align		4
        /*0160*/ 	.byte	0x04, 0x1c
        /*0162*/ 	.short	(.L_41 - .L_40)


	//   ....[0]....
.L_40:
        /*0164*/ 	.word	0x0000ae80


	//   ....[1]....
        /*0168*/ 	.word	0x0000aea0


	//----- nvinfo : EIATTR_REQNTID
	.align		4
.L_41:
        /*016c*/ 	.byte	0x04, 0x10
        /*016e*/ 	.short	(.L_43 - .L_42)
.L_42:
        /*0170*/ 	.word	0x00000080
        /*0174*/ 	.word	0x00000001
        /*0178*/ 	.word	0x00000001


	//----- nvinfo : EIATTR_CBANK_PARAM_SIZE
	.align		4
.L_43:
        /*017c*/ 	.byte	0x03, 0x19
        /*017e*/ 	.short	0x0050


	//----- nvinfo : EIATTR_PARAM_CBANK
	.align		4
        /*0180*/ 	.byte	0x04, 0x0a
        /*0182*/ 	.short	(.L_45 - .L_44)
	.align		4
.L_44:
        /*0184*/ 	.word	index@(.nv.constant0.matmul_kernel)
        /*0188*/ 	.short	0x0210
        /*018a*/ 	.short	0x0050


	//----- nvinfo : EIATTR_SW_WAR
	.align		4
.L_45:
        /*018c*/ 	.byte	0x04, 0x36
        /*018e*/ 	.short	(.L_47 - .L_46)
.L_46:
        /*0190*/ 	.word	0x00000008
.L_47:


//--------------------- .nv.callgraph             --------------------------
	.section	.nv.callgraph,"",@"SHT_CUDA_CALLGRAPH"
	.align	4
	.sectionentsize	8
	.align		4
        /*0000*/ 	.word	0x00000000
	.align		4
        /*0004*/ 	.word	0xffffffff
	.align		4
        /*0008*/ 	.word	0x00000000
	.align		4
        /*000c*/ 	.word	0xfffffffe
	.align		4
        /*0010*/ 	.word	0x00000000
	.align		4
        /*0014*/ 	.word	0xfffffffd
	.align		4
        /*0018*/ 	.word	0x00000000
	.align		4
        /*001c*/ 	.word	0xfffffffc


//--------------------- .text.matmul_kernel       --------------------------
	.section	.text.matmul_kernel,"ax",@progbits
	.align	128
        .global         matmul_kernel
        .type           matmul_kernel,@function
        .size           matmul_kernel,(.L_x_4 - matmul_kernel)
        .other          matmul_kernel,@"STO_CUDA_ENTRY STV_DEFAULT"
matmul_kernel:
.text.matmul_kernel:
[----:B------:R-:W0:Y:S08]  /*0000*/  LDC R1, c[0x0][0x28] ;  /* 0x00000a00ff017b82 */ /* 0x000e300000000800 */
[----:B------:R-:W1:Y:S01]  /*0010*/  LDC.64 R50, c[0x0][0x228] ;  /* 0x00008a00ff327b82 */ /* 0x000e620000000a00 */
[----:B------:R-:W2:Y:S01]  /*0020*/  S2R R106, SR_TID.X ;  /* 0x00000000006a7919 */ /* 0x000ea20000002100 */
[----:B0-----:R-:W-:Y:S01]  /*0030*/  VIADD R1, R1, 0xfffffff0 ;  /* 0xfffffff001017836 */ /* 0x001fe20000000000 */
[----:B------:R-:W-:Y:S01]  /*0040*/  UMOV UR60, 0x400 ;  /* 0x00000400003c7882 */ /* 0x000fe20000000000 */
[----:B------:R-:W-:Y:S01]  /*0050*/  ULDC.64 UR40, c[0x0][0x208] ;  /* 0x0000820000287ab9 */ /* 0x000fe20000000a00 */
[----:B------:R-:W-:-:S03]  /*0060*/  ULDC UR59, c[0x0][0x230] ;  /* 0x00008c00003b7ab9 */ /* 0x000fc60000000800 */
[----:B------:R-:W0:Y:S08]  /*0070*/  S2UR UR4, SR_CTAID.X ;  /* 0x00000000000479c3 */ /* 0x000e300000002500 */
[----:B------:R-:W3:Y:S01]  /*0080*/  S2UR UR6, SR_CgaCtaId ;  /* 0x00000000000679c3 */ /* 0x000ee20000008800 */
[----:B-1----:R-:W-:-:S05]  /*0090*/  VIADD R0, R51, 0x7f ;  /* 0x0000007f33007836 */ /* 0x002fca0000000000 */
[----:B------:R-:W-:Y:S02]  /*00a0*/  SHF.R.S32.HI R3, RZ, 0x1f, R0 ;  /* 0x0000001fff037819 */ /* 0x000fe40000011400 */
[----:B0-----:R-:W-:Y:S01]  /*00b0*/  I2FP.F32.U32 R5, UR4 ;  /* 0x0000000400057c45 */ /* 0x001fe20008201000 */
[----:B------:R-:W-:Y:S01]  /*00c0*/  ULDC UR4, c[0x0][0x150] ;  /* 0x0000540000047ab9 */ /* 0x000fe20000000800 */
[----:B------:R-:W-:-:S03]  /*00d0*/  LEA.HI R3, R3, R0, RZ, 0x7 ;  /* 0x0000000003037211 */ /* 0x000fc600078f38ff */
[----:B------:R-:W-:Y:S01]  /*00e0*/  FMUL R5, R5, UR4 ;  /* 0x0000000405057c20 */ /* 0x000fe20008400000 */
[----:B------:R-:W-:Y:S01]  /*00f0*/  SHF.R.S32.HI R3, RZ, 0x7, R3 ;  /* 0x00000007ff037819 */ /* 0x000fe20000011403 */
[----:B------:R-:W-:Y:S01]  /*0100*/  ULDC UR4, c[0x0][0x230] ;  /* 0x00008c0000047ab9 */ /* 0x000fe20000000800 */
[----:B---3--:R-:W-:Y:S02]  /*0110*/  USHF.L.U32 UR5, UR6, 0x6, URZ ;  /* 0x0000000606057899 */ /* 0x008fe4000800063f */
[----:B------:R-:W-:Y:S01]  /*0120*/  UIADD3 UR4, UR4, 0x7f, URZ ;  /* 0x0000007f04047890 */ /* 0x000fe2000fffe03f */
[----:B------:R-:W-:Y:S01]  /*0130*/  IMAD.SHL.U32 R4, R3, 0x8, RZ ;  /* 0x0000000803047824 */ /* 0x000fe200078e00ff */
[----:B------:R-:W0:Y:S01]  /*0140*/  F2I.U32.TRUNC.NTZ R5, R5 ;  /* 0x0000000500057305 */ /* 0x000e22000020f000 */
[----:B------:R-:W-:Y:S02]  /*0150*/  ULEA UR60, UR6, UR60, 0x18 ;  /* 0x0000003c063c7291 */ /* 0x000fe4000f8ec03f */
[----:B------:R-:W-:Y:S01]  /*0160*/  UISETP.GT.AND UP0, UPT, UR4, 0x7f, UPT ;  /* 0x0000007f0400788c */ /* 0x000fe2000bf04270 */
[----:B------:R-:W-:Y:S01]  /*0170*/  IABS R7, R4 ;  /* 0x0000000400077213 */ /* 0x000fe20000000000 */
[----:B------:R-:W-:-:S03]  /*0180*/  ULOP3.LUT UR5, UR5, 0x40, URZ, 0xc0, !UPT ;  /* 0x0000004005057892 */ /* 0x000fc6000f8ec03f */
[----:B------:R-:W1:Y:S01]  /*0190*/  I2F.RP R0, R7 ;  /* 0x0000000700007306 */ /* 0x000e620000209400 */
[----:B0-----:R-:W-:-:S07]  /*01a0*/  IABS R11, R5 ;  /* 0x00000005000b7213 */ /* 0x001fce0000000000 */
[----:B-1----:R-:W0:Y:S02]  /*01b0*/  MUFU.RCP R0, R0 ;  /* 0x0000000000007308 */ /* 0x002e240000001000 */
[----:B0-----:R-:W-:Y:S01]  /*01c0*/  VIADD R2, R0, 0xffffffe ;  /* 0x0ffffffe00027836 */ /* 0x001fe20000000000 */
[----:B------:R-:W-:-:S05]  /*01d0*/  IABS R0, R4 ;  /* 0x0000000400007213 */ /* 0x000fca0000000000 */
[----:B------:R0:W1:Y:S01]  /*01e0*/  F2I.FTZ.U32.TRUNC.NTZ R3, R2 ;  /* 0x0000000200037305 */ /* 0x000062000021f000 */
[----:B------:R-:W-:Y:S02]  /*01f0*/  IMAD.MOV R0, RZ, RZ, -R0 ;  /* 0x000000ffff007224 */ /* 0x000fe400078e0a00 */
[----:B0-----:R-:W-:Y:S02]  /*0200*/  IMAD.MOV.U32 R2, RZ, RZ, RZ ;  /* 0x000000ffff027224 */ /* 0x001fe400078e00ff */
[----:B-1----:R-:W-:-:S04]  /*0210*/  IMAD.MOV R6, RZ, RZ, -R3 ;  /* 0x000000ffff067224 */ /* 0x002fc800078e0a03 */
[----:B------:R-:W-:-:S04]  /*0220*/  IMAD R9, R6, R7, RZ ;  /* 0x0000000706097224 */ /* 0x000fc800078e02ff */
[----:B------:R-:W-:-:S06]  /*0230*/  IMAD.HI.U32 R2, R3, R9, R2 ;  /* 0x0000000903027227 */ /* 0x000fcc00078e0002 */
[----:B------:R-:W-:-:S04]  /*0240*/  IMAD.HI.U32 R2, R2, R11, RZ ;  /* 0x0000000b02027227 */ /* 0x000fc800078e00ff */
[----:B------:R-:W-:-:S05]  /*0250*/  IMAD R0, R2, R0, R11 ;  /* 0x0000000002007224 */ /* 0x000fca00078e020b */
[----:B------:R-:W-:-:S13]  /*0260*/  ISETP.GT.U32.AND P1, PT, R7, R0, PT ;  /* 0x000000000700720c */ /* 0x000fda0003f24070 */
[----:B------:R-:W-:Y:S02]  /*0270*/  @!P1 IMAD.IADD R0, R0, 0x1, -R7 ;  /* 0x0000000100009824 */ /* 0x000fe400078e0a07 */
[----:B------:R-:W-:Y:S01]  /*0280*/  @!P1 VIADD R2, R2, 0x1 ;  /* 0x0000000102029836 */ /* 0x000fe20000000000 */
[----:B------:R-:W-:Y:S02]  /*0290*/  ISETP.NE.AND P1, PT, R4, RZ, PT ;  /* 0x000000ff0400720c */ /* 0x000fe40003f25270 */
[----:B------:R-:W-:Y:S02]  /*02a0*/  ISETP.GE.U32.AND P0, PT, R0, R7, PT ;  /* 0x000000070000720c */ /* 0x000fe40003f06070 */
[----:B------:R-:W-:-:S04]  /*02b0*/  LOP3.LUT R0, R5, R4, RZ, 0x3c, !PT ;  /* 0x0000000405007212 */ /* 0x000fc800078e3cff */
[----:B------:R-:W-:Y:S01]  /*02c0*/  ISETP.GE.AND P2, PT, R0, RZ, PT ;  /* 0x000000ff0000720c */ /* 0x000fe20003f46270 */
[----:B------:R-:W-:-:S05]  /*02d0*/  VIADD R0, R50, 0x3f ;  /* 0x0000003f32007836 */ /* 0x000fca0000000000 */
[----:B------:R-:W-:Y:S01]  /*02e0*/  SHF.R.S32.HI R3, RZ, 0x1f, R0 ;  /* 0x0000001fff037819 */ /* 0x000fe20000011400 */
[----:B------:R-:W-:-:S03]  /*02f0*/  @P0 VIADD R2, R2, 0x1 ;  /* 0x0000000102020836 */ /* 0x000fc60000000000 */
[----:B------:R-:W-:-:S03]  /*0300*/  LEA.HI R3, R3, R0, RZ, 0x6 ;  /* 0x0000000003037211 */ /* 0x000fc600078f30ff */
[----:B------:R-:W-:Y:S01]  /*0310*/  @!P2 IMAD.MOV R2, RZ, RZ, -R2 ;  /* 0x000000ffff02a224 */ /* 0x000fe200078e0a02 */
[----:B------:R-:W-:-:S05]  /*0320*/  @!P1 LOP3.LUT R2, RZ, R4, RZ, 0x33, !PT ;  /* 0x00000004ff029212 */ /* 0x000fca00078e33ff */
[----:B------:R-:W-:Y:S02]  /*0330*/  IMAD.SHL.U32 R6, R2, 0x8, RZ ;  /* 0x0000000802067824 */ /* 0x000fe400078e00ff */
[----:B------:R-:W-:-:S03]  /*0340*/  IMAD.MOV R2, RZ, RZ, -R2 ;  /* 0x000000ffff027224 */ /* 0x000fc600078e0a02 */
[----:B------:R-:W-:Y:S01]  /*0350*/  LEA.HI.SX32 R3, R3, -R6, 0x1a ;  /* 0x8000000603037211 */ /* 0x000fe200078fd2ff */
[----:B------:R-:W-:-:S03]  /*0360*/  IMAD R4, R4, R2, R5 ;  /* 0x0000000204047224 */ /* 0x000fc600078e0205 */
[----:B------:R-:W-:Y:S02]  /*0370*/  VIMNMX R11, R3, 0x8, PT ;  /* 0x00000008030b7848 */ /* 0x000fe40003fe0100 */
[----:B------:R-:W-:Y:S02]  /*0380*/  IABS R9, R4 ;  /* 0x0000000400097213 */ /* 0x000fe40000000000 */
[----:B------:R-:W-:-:S04]  /*0390*/  IABS R7, R11 ;  /* 0x0000000b00077213 */ /* 0x000fc80000000000 */
[----:B------:R-:W0:Y:S08]  /*03a0*/  I2F.RP R0, R7 ;  /* 0x0000000700007306 */ /* 0x000e300000209400 */
[----:B0-----:R-:W0:Y:S02]  /*03b0*/  MUFU.RCP R0, R0 ;  /* 0x0000000000007308 */ /* 0x001e240000001000 */
[----:B0-----:R-:W-:-:S06]  /*03c0*/  VIADD R3, R0, 0xffffffe ;  /* 0x0ffffffe00037836 */ /* 0x001fcc0000000000 */
[----:B------:R-:W0:Y:S02]  /*03d0*/  F2I.FTZ.U32.TRUNC.NTZ R3, R3 ;  /* 0x0000000300037305 */ /* 0x000e24000021f000 */
[----:B0-----:R-:W-:-:S04]  /*03e0*/  IMAD.MOV R8, RZ, RZ, -R3 ;  /* 0x000000ffff087224 */ /* 0x001fc800078e0a03 */
[----:B------:R-:W-:Y:S01]  /*03f0*/  IMAD.MOV.U32 R2, RZ, RZ, R8 ;  /* 0x000000ffff027224 */ /* 0x000fe200078e0008 */
[----:B------:R-:W-:-:S03]  /*0400*/  IABS R8, R11 ;  /* 0x0000000b00087213 */ /* 0x000fc60000000000 */
[----:B------:R-:W-:Y:S02]  /*0410*/  IMAD R5, R2, R7, RZ ;  /* 0x0000000702057224 */ /* 0x000fe400078e02ff */
[----:B------:R-:W-:Y:S02]  /*0420*/  IMAD.MOV.U32 R2, RZ, RZ, RZ ;  /* 0x000000ffff027224 */ /* 0x000fe400078e00ff */
[----:B------:R-:W-:Y:S02]  /*0430*/  IMAD.MOV R0, RZ, RZ, -R8 ;  /* 0x000000ffff007224 */ /* 0x000fe400078e0a08 */
[----:B------:R-:W-:Y:S01]  /*0440*/  IMAD.HI.U32 R2, R3, R5, R2 ;  /* 0x0000000503027227 */ /* 0x000fe200078e0002 */
[----:B--2---:R-:W-:-:S05]  /*0450*/  LOP3.LUT R5, R106, 0x3f, RZ, 0xc0, !PT ;  /* 0x0000003f6a057812 */ /* 0x004fca00078ec0ff */
        /* <DEDUP_REMOVED lines=8> */
[----:B------:R-:W-:-:S07]  /*04e0*/  ISETP.GE.AND P2, PT, R0, RZ, PT ;  /* 0x000000ff0000720c */ /* 0x000fce0003f46270 */
[----:B------:R-:W-:Y:S01]  /*04f0*/  @P0 VIADD R2, R2, 0x1 ;  /* 0x0000000102020836 */ /* 0x000fe20000000000 */
[----:B------:R-:W-:-:S03]  /*0500*/  PLOP3.LUT P0, PT, PT, PT, UP0, 0x80, 0x0 ;  /* 0x000000000000781c */ /* 0x000fc60003f0f008 */
[----:B------:R-:W-:Y:S01]  /*0510*/  IMAD.MOV.U32 R3, RZ, RZ, R2 ;  /* 0x000000ffff037224 */ /* 0x000fe200078e0002 */
[----:B------:R-:W-:-:S03]  /*0520*/  SHF.R.U32.HI R2, RZ, 0x6, R106 ;  /* 0x00000006ff027819 */ /* 0x000fc6000001166a */
[----:B------:R-:W-:Y:S01]  /*0530*/  @!P2 IMAD.MOV R3, RZ, RZ, -R3 ;  /* 0x000000ffff03a224 */ /* 0x000fe200078e0a03 */
[----:B------:R-:W-:Y:S02]  /*0540*/  @!P1 LOP3.LUT R3, RZ, R11, RZ, 0x33, !PT ;  /* 0x0000000bff039212 */ /* 0x000fe400078e33ff */
[----:B------:R-:W-:-:S03]  /*0550*/  SGXT.U32 R2, R2, 0x1 ;  /* 0x000000010202781a */ /* 0x000fc60000000000 */
[----:B------:R-:W-:Y:S02]  /*0560*/  IMAD.MOV R0, RZ, RZ, -R3 ;  /* 0x000000ffff007224 */ /* 0x000fe400078e0a03 */
[----:B------:R-:W-:Y:S02]  /*0570*/  IMAD.SHL.U32 R12, R3, 0x80, RZ ;  /* 0x00000080030c7824 */ /* 0x000fe400078e00ff */
[----:B------:R-:W-:-:S04]  /*0580*/  IMAD R0, R11, R0, R4 ;  /* 0x000000000b007224 */ /* 0x000fc800078e0204 */
[----:B------:R-:W-:-:S04]  /*0590*/  IMAD.IADD R0, R6, 0x1, R0 ;  /* 0x0000000106007824 */ /* 0x000fc800078e0200 */
[----:B------:R-:W-:Y:S01]  /*05a0*/  IMAD R96, R0, 0x40, R5 ;  /* 0x0000004000607824 */ /* 0x000fe200078e0205 */
[----:B------:R-:W-:-:S04]  /*05b0*/  LOP3.LUT R0, R106, 0x7f, RZ, 0xc0, !PT ;  /* 0x0000007f6a007812 */ /* 0x000fc800078ec0ff */
[----:B------:R0:W-:Y:S04]  /*05c0*/  STL [R1], R96 ;  /* 0x0000006001007387 */ /* 0x0001e80000100800 */
[----:B------:R0:W-:Y:S01]  /*05d0*/  STL [R1+0xc], R12 ;  /* 0x00000c0c01007387 */ /* 0x0001e20000100800 */
[----:B------:R-:W-:Y:S05]  /*05e0*/  @P0 BRA `(.L_x_0) ;  /* 0x0000000000580947 */ /* 0x000fea0003800000 */
[C---:B------:R-:W-:Y:S01]  /*05f0*/  IMAD.SHL.U32 R3, R106.reuse, 0x10, RZ ;  /* 0x000000106a037824 */ /* 0x040fe200078e00ff */
[----:B------:R-:W-:Y:S01]  /*0600*/  CS2R R24, SRZ ;  /* 0x0000000000187805 */ /* 0x000fe2000001ff00 */
[----:B------:R-:W-:Y:S01]  /*0610*/  IMAD.SHL.U32 R4, R106, 0x80, RZ ;  /* 0x000000806a047824 */ /* 0x000fe200078e00ff */
[----:B------:R-:W-:Y:S02]  /*0620*/  CS2R R26, SRZ ;  /* 0x00000000001a7805 */ /* 0x000fe4000001ff00 */
[----:B------:R-:W-:Y:S02]  /*0630*/  CS2R R28, SRZ ;  /* 0x00000000001c7805 */ /* 0x000fe4000001ff00 */
[----:B------:R-:W-:Y:S02]  /*0640*/  LOP3.LUT R3, R3, 0x70, RZ, 0xc0, !PT ;  /* 0x0000007003037812 */ /* 0x000fe400078ec0ff */
[----:B------:R-:W-:Y:S01]  /*0650*/  CS2R R30, SRZ ;  /* 0x00000000001e7805 */ /* 0x000fe2000001ff00 */
[----:B------:R1:W-:Y:S01]  /*0660*/  STL [R1+0x8], R4 ;  /* 0x0000080401007387 */ /* 0x0003e20000100800 */
[----:B------:R-:W-:-:S02]  /*0670*/  CS2R R32, SRZ ;  /* 0x0000000000207805 */ /* 0x000fc4000001ff00 */
[----:B------:R-:W-:Y:S02]  /*0680*/  CS2R R34, SRZ ;  /* 0x0000000000227805 */ /* 0x000fe4000001ff00 */
[----:B------:R-:W-:Y:S01]  /*0690*/  CS2R R36, SRZ ;  /* 0x0000000000247805 */ /* 0x000fe2000001ff00 */
[----:B------:R1:W-:Y:S01]  /*06a0*/  STL [R1+0x4], R3 ;  /* 0x0000040301007387 */ /* 0x0003e20000100800 */
[----:B------:R-:W-:Y:S02]  /*06b0*/  CS2R R38, SRZ ;  /* 0x0000000000267805 */ /* 0x000fe4000001ff00 */
[----:B------:R-:W-:Y:S02]  /*06c0*/  CS2R R40, SRZ ;  /* 0x0000000000287805 */ /* 0x000fe4000001ff00 */
[----:B------:R-:W-:Y:S02]  /*06d0*/  CS2R R42, SRZ ;  /* 0x00000000002a7805 */ /* 0x000fe4000001ff00 */
[----:B------:R-:W-:-:S02]  /*06e0*/  CS2R R44, SRZ ;  /* 0x00000000002c7805 */ /* 0x000fc4000001ff00 */
[----:B------:R-:W-:Y:S02]  /*06f0*/  CS2R R46, SRZ ;  /* 0x00000000002e7805 */ /* 0x000fe4000001ff00 */
[----:B------:R-:W-:Y:S02]  /*0700*/  CS2R R48, SRZ ;  /* 0x0000000000307805 */ /* 0x000fe4000001ff00 */
[----:B------:R-:W-:Y:S02]  /*0710*/  CS2R R50, SRZ ;  /* 0x0000000000327805 */ /* 0x000fe4000001ff00 */
[----:B------:R-:W-:Y:S02]  /*0720*/  CS2R R52, SRZ ;  /* 0x0000000000347805 */ /* 0x000fe4000001ff00 */
[----:B------:R-:W-:Y:S01]  /*0730*/  CS2R R54, SRZ ;  /* 0x0000000000367805 */ /* 0x000fe2000001ff00 */
[----:B-1----:R-:W-:Y:S06]  /*0740*/  BRA `(.L_x_1) ;  /* 0x0000009000787947 */ /* 0x002fec0003800000 */
.L_x_0:
[----:B------:R-:W-:Y:S01]  /*0750*/  IABS R3, R51 ;  /* 0x0000003300037213 */ /* 0x000fe20000000000 */
[----:B------:R-:W-:Y:S01]  /*0760*/  IMAD.MOV.U32 R10, RZ, RZ, RZ ;  /* 0x000000ffff0a7224 */ /* 0x000fe200078e00ff */
[----:B------:R-:W-:Y:S01]  /*0770*/  LOP3.LUT R4, R12, UR5, RZ, 0xfc, !PT ;  /* 0x000000050c047c12 */ /* 0x000fe2000f8efcff */
[----:B------:R-:W1:Y:S01]  /*0780*/  LDC.64 R204, c[0x0][0x218] ;  /* 0x00008600ffcc7b82 */ /* 0x000e620000000a00 */
[----:B------:R-:W2:Y:S01]  /*0790*/  I2F.RP R6, R3 ;  /* 0x0000000300067306 */ /* 0x000ea20000209400 */
[----:B------:R-:W-:Y:S01]  /*07a0*/  IABS R63, R50 ;  /* 0x00000032003f7213 */ /* 0x000fe20000000000 */
[----:B------:R-:W-:Y:S01]  /*07b0*/  ULDC UR5, c[0x0][0x240] ;  /* 0x0000900000057ab9 */ /* 0x000fe20000000800 */
[C---:B------:R-:W-:Y:S01]  /*07c0*/  LOP3.LUT R5, R4.reuse, 0x3f, RZ, 0xfc, !PT ;  /* 0x0000003f04057812 */ /* 0x040fe200078efcff */
[----:B------:R-:W-:Y:S01]  /*07d0*/  ULDC.64 UR16, c[0x0][0x210] ;  /* 0x0000840000107ab9 */ /* 0x000fe20000000a00 */
[----:B------:R-:W-:Y:S01]  /*07e0*/  LOP3.LUT R9, R4, 0x3d, RZ, 0xfc, !PT ;  /* 0x0000003d04097812 */ /* 0x000fe200078efcff */
[----:B------:R-:W-:Y:S01]  /*07f0*/  ULDC UR22, c[0x0][0x238] ;  /* 0x00008e0000167ab9 */ /* 0x000fe20000000800 */
[----:B0-----:R-:W-:Y:S01]  /*0800*/  IABS R12, R5 ;  /* 0x00000005000c7213 */ /* 0x001fe20000000000 */
[----:B------:R-:W-:Y:S01]  /*0810*/  ULDC UR21, c[0x0][0x238] ;  /* 0x00008e0000157ab9 */ /* 0x000fe20000000800 */
[----:B------:R-:W-:Y:S01]  /*0820*/  IABS R14, R9 ;  /* 0x00000009000e7213 */ /* 0x000fe20000000000 */
[----:B------:R-:W-:Y:S01]  /*0830*/  IMAD.SHL.U32 R110, R106, 0x80, RZ ;  /* 0x000000806a6e7824 */ /* 0x000fe200078e00ff */
[C---:B------:R-:W-:Y:S01]  /*0840*/  LOP3.LUT R7, R4.reuse, 0x3e, RZ, 0xfc, !PT ;  /* 0x0000003e04077812 */ /* 0x040fe200078efcff */
[----:B------:R-:W-:Y:S01]  /*0850*/  UIADD3 UR18, UR60, 0x2000, URZ ;  /* 0x000020003c127890 */ /* 0x000fe2000fffe03f */
[C---:B------:R-:W-:Y:S01]  /*0860*/  LOP3.LUT R17, R4.reuse, 0x3b, RZ, 0xfc, !PT ;  /* 0x0000003b04117812 */ /* 0x040fe200078efcff */
[----:B------:R-:W-:Y:S01]  /*0870*/  USHF.R.U32.HI UR28, URZ, 0x4, UR60 ;  /* 0x000000043f1c7899 */ /* 0x000fe2000801163c */
[----:B--2---:R-:W0:Y:S01]  /*0880*/  MUFU.RCP R6, R6 ;  /* 0x0000000600067308 */ /* 0x004e220000001000 */
[C---:B------:R-:W-:Y:S01]  /*0890*/  LOP3.LUT R15, R4.reuse, 0x3c, RZ, 0xfc, !PT ;  /* 0x0000003c040f7812 */ /* 0x040fe200078efcff */
[----:B------:R2:W-:Y:S01]  /*08a0*/  STL [R1+0x8], R110 ;  /* 0x0000086e01007387 */ /* 0x0005e20000100800 */
[----:B------:R-:W-:Y:S01]  /*08b0*/  IABS R16, R17 ;  /* 0x0000001100107213 */ /* 0x000fe20000000000 */
[----:B------:R-:W-:Y:S01]  /*08c0*/  USHF.R.U32.HI UR18, URZ, 0x4, UR18 ;  /* 0x000000043f127899 */ /* 0x000fe20008011612 */
[----:B------:R-:W-:Y:S01]  /*08d0*/  ISETP.GE.AND P2, PT, R5, RZ, PT ;  /* 0x000000ff0500720c */ /* 0x000fe20003f46270 */
[----:B------:R-:W-:Y:S01]  /*08e0*/  USHF.R.S32.HI UR61, URZ, 0x1f, UR4 ;  /* 0x0000001f3f3d7899 */ /* 0x000fe20008011404 */
[C---:B------:R-:W-:Y:S01]  /*08f0*/  LOP3.LUT R5, R4.reuse, 0x3a, RZ, 0xfc, !PT ;  /* 0x0000003a04057812 */ /* 0x040fe200078efcff */
[----:B------:R-:W-:Y:S01]  /*0900*/  USGXT.U32 UR30, UR18, 0xe ;  /* 0x0000000e121e789a */ /* 0x000fe20008000000 */
[----:B------:R-:W-:Y:S01]  /*0910*/  ISETP.GE.AND P3, PT, R7, RZ, PT ;  /* 0x000000ff0700720c */ /* 0x000fe20003f66270 */
[----:B------:R-:W-:Y:S01]  /*0920*/  USGXT.U32 UR28, UR28, 0xe ;  /* 0x0000000e1c1c789a */ /* 0x000fe20008000000 */
[----:B------:R-:W-:Y:S01]  /*0930*/  IABS R18, R5 ;  /* 0x0000000500127213 */ /* 0x000fe20000000000 */
[----:B------:R-:W-:Y:S01]  /*0940*/  ULDC UR19, c[0x0][0x23c] ;  /* 0x00008f0000137ab9 */ /* 0x000fe20000000800 */
[C---:B------:R-:W-:Y:S01]  /*0950*/  LOP3.LUT R20, R4.reuse, 0x36, RZ, 0xfc, !PT ;  /* 0x0000003604147812 */ /* 0x040fe200078efcff */
[----:B------:R-:W-:Y:S01]  /*0960*/  UIADD3 UR18, UP1, UR30, 0x2, URZ ;  /* 0x000000021e127890 */ /* 0x000fe2000ff3e03f */
[----:B------:R-:W-:Y:S01]  /*0970*/  LOP3.LUT R23, R4, 0x35, RZ, 0xfc, !PT ;  /* 0x0000003504177812 */ /* 0x000fe200078efcff */
[----:B------:R-:W-:Y:S01]  /*0980*/  ULEA.HI UR61, UR61, UR4, URZ, 0x7 ;  /* 0x000000043d3d7291 */ /* 0x000fe2000f8f383f */
[----:B0-----:R-:W-:Y:S01]  /*0990*/  VIADD R11, R6, 0xffffffe ;  /* 0x0ffffffe060b7836 */ /* 0x001fe20000000000 */
[----:B------:R-:W-:Y:S01]  /*09a0*/  IABS R19, R20 ;  /* 0x0000001400137213 */ /* 0x000fe20000000000 */
[----:B------:R-:W-:Y:S01]  /*09b0*/  USHF.L.U32 UR4, UR19, 0x7, URZ ;  /* 0x0000000713047899 */ /* 0x000fe2000800063f */
[C---:B------:R-:W-:Y:S01]  /*09c0*/  LOP3.LUT R25, R4.reuse, 0x33, RZ, 0xfc, !PT ;  /* 0x0000003304197812 */ /* 0x040fe200078efcff */
[----:B------:R-:W-:Y:S01]  /*09d0*/  ULDC UR29, c[0x0][0x238] ;  /* 0x00008e00001d7ab9 */ /* 0x000fe20000000800 */
[C---:B------:R-:W-:Y:S01]  /*09e0*/  LOP3.LUT R24, R4.reuse, 0x34, RZ, 0xfc, !PT ;  /* 0x0000003404187812 */ /* 0x040fe200078efcff */
[----:B------:R-:W0:Y:S01]  /*09f0*/  F2I.FTZ.U32.TRUNC.NTZ R11, R11 ;  /* 0x0000000b000b7305 */ /* 0x000e22000021f000 */
[----:B------:R-:W-:Y:S01]  /*0a00*/  LOP3.LUT R26, R4, 0x32, RZ, 0xfc, !PT ;  /* 0x00000032041a7812 */ /* 0x000fe200078efcff */
[----:B------:R-:W-:Y:S01]  /*0a10*/  ULDC UR20, c[0x0][0x238] ;  /* 0x00008e0000147ab9 */ /* 0x000fe20000000800 */
[----:B------:R-:W-:Y:S01]  /*0a20*/  IABS R21, R25 ;  /* 0x0000001900157213 */ /* 0x000fe20000000000 */
[----:B------:R-:W-:Y:S01]  /*0a30*/  USHF.R.S32.HI UR61, URZ, 0x7, UR61 ;  /* 0x000000073f3d7899 */ /* 0x000fe2000801143d */
[----:B------:R-:W-:-:S02]  /*0a40*/  IABS R22, R26 ;  /* 0x0000001a00167213 */ /* 0x000fc40000000000 */
[C---:B------:R-:W-:Y:S02]  /*0a50*/  LOP3.LUT R27, R4.reuse, 0x2f, RZ, 0xfc, !PT ;  /* 0x0000002f041b7812 */ /* 0x040fe400078efcff */
[C---:B------:R-:W-:Y:S02]  /*0a60*/  LOP3.LUT R29, R4.reuse, 0x2e, RZ, 0xfc, !PT ;  /* 0x0000002e041d7812 */ /* 0x040fe400078efcff */
[C---:B------:R-:W-:Y:S02]  /*0a70*/  LOP3.LUT R30, R4.reuse, 0x2d, RZ, 0xfc, !PT ;  /* 0x0000002d041e7812 */ /* 0x040fe400078efcff */
[C---:B------:R-:W-:Y:S01]  /*0a80*/  LOP3.LUT R33, R4.reuse, 0x2b, RZ, 0xfc, !PT ;  /* 0x0000002b04217812 */ /* 0x040fe200078efcff */
[----:B0-----:R-:W-:Y:S01]  /*0a90*/  IMAD.MOV R8, RZ, RZ, -R11 ;  /* 0x000000ffff087224 */ /* 0x001fe200078e0a0b */
[----:B------:R-:W-:Y:S02]  /*0aa0*/  IABS R28, R30 ;  /* 0x0000001e001c7213 */ /* 0x000fe40000000000 */
[----:B------:R-:W-:Y:S01]  /*0ab0*/  LOP3.LUT R32, R4, 0x2c, RZ, 0xfc, !PT ;  /* 0x0000002c04207812 */ /* 0x000fe200078efcff */
[----:B------:R-:W-:Y:S01]  /*0ac0*/  IMAD R13, R8, R3, RZ ;  /* 0x00000003080d7224 */ /* 0x000fe200078e02ff */
[----:B------:R-:W-:-:S02]  /*0ad0*/  LOP3.LUT R35, R4, 0x29, RZ, 0xfc, !PT ;  /* 0x0000002904237812 */ /* 0x000fc400078efcff */
[C---:B------:R-:W-:Y:S01]  /*0ae0*/  LOP3.LUT R34, R4.reuse, 0x2a, RZ, 0xfc, !PT ;  /* 0x0000002a04227812 */ /* 0x040fe200078efcff */
[----:B------:R-:W-:Y:S01]  /*0af0*/  IMAD.HI.U32 R10, R11, R13, R10 ;  /* 0x0000000d0b0a7227 */ /* 0x000fe200078e000a */
[----:B------:R-:W-:Y:S02]  /*0b00*/  IABS R13, R7 ;  /* 0x00000007000d7213 */ /* 0x000fe40000000000 */
[----:B------:R-:W-:Y:S02]  /*0b10*/  IABS R31, R35 ;  /* 0x00000023001f7213 */ /* 0x000fe40000000000 */
[----:B------:R-:W-:Y:S01]  /*0b20*/  LOP3.LUT R36, R4, 0x28, RZ, 0xfc, !PT ;  /* 0x0000002804247812 */ /* 0x000fe200078efcff */
[----:B------:R-:W-:Y:S01]  /*0b30*/  IMAD.HI.U32 R6, R10, R12, RZ ;  /* 0x0000000c0a067227 */ /* 0x000fe200078e00ff */
[C---:B------:R-:W-:Y:S02]  /*0b40*/  LOP3.LUT R39, R4.reuse, 0x23, RZ, 0xfc, !PT ;  /* 0x0000002304277812 */ /* 0x040fe400078efcff */
[----:B------:R-:W-:Y:S01]  /*0b50*/  LOP3.LUT R42, R4, 0x21, RZ, 0xfc, !PT ;  /* 0x00000021042a7812 */ /* 0x000fe200078efcff */
[----:B------:R-:W-:Y:S01]  /*0b60*/  IMAD.MOV R6, RZ, RZ, -R6 ;  /* 0x000000ffff067224 */ /* 0x000fe200078e0a06 */
[----:B------:R-:W-:Y:S01]  /*0b70*/  IABS R37, R39 ;  /* 0x0000002700257213 */ /* 0x000fe20000000000 */
[----:B------:R-:W-:Y:S01]  /*0b80*/  IMAD.HI.U32 R11, R10, R14, RZ ;  /* 0x0000000e0a0b7227 */ /* 0x000fe200078e00ff */
[----:B------:R-:W-:-:S02]  /*0b90*/  LOP3.LUT R40, R4, 0x22, RZ, 0xfc, !PT ;  /* 0x0000002204287812 */ /* 0x000fc400078efcff */
[C---:B------:R-:W-:Y:S01]  /*0ba0*/  LOP3.LUT R43, R4.reuse, 0x20, RZ, 0xfc, !PT ;  /* 0x00000020042b7812 */ /* 0x040fe200078efcff */
[C---:B------:R-:W-:Y:S01]  /*0bb0*/  IMAD R6, R3.reuse, R6, R12 ;  /* 0x0000000603067224 */ /* 0x040fe200078e020c */
[----:B------:R-:W-:Y:S01]  /*0bc0*/  IABS R38, R40 ;  /* 0x0000002800267213 */ /* 0x000fe20000000000 */
[----:B------:R-:W-:Y:S01]  /*0bd0*/  IMAD.MOV R11, RZ, RZ, -R11 ;  /* 0x000000ffff0b7224 */ /* 0x000fe200078e0a0b */
[----:B------:R-:W-:Y:S01]  /*0be0*/  LOP3.LUT R44, R4, 0x1f, RZ, 0xfc, !PT ;  /* 0x0000001f042c7812 */ /* 0x000fe200078efcff */
[----:B------:R-:W-:Y:S01]  /*0bf0*/  IMAD.HI.U32 R8, R10, R13, RZ ;  /* 0x0000000d0a087227 */ /* 0x000fe200078e00ff */
[C---:B------:R-:W-:Y:S02]  /*0c00*/  ISETP.GT.U32.AND P0, PT, R3.reuse, R6, PT ;  /* 0x000000060300720c */ /* 0x040fe40003f04070 */
[----:B------:R-:W-:Y:S01]  /*0c10*/  LOP3.LUT R45, R4, 0x1e, RZ, 0xfc, !PT ;  /* 0x0000001e042d7812 */ /* 0x000fe200078efcff */
[C---:B------:R-:W-:Y:S01]  /*0c20*/  IMAD R12, R3.reuse, R11, R14 ;  /* 0x0000000b030c7224 */ /* 0x040fe200078e020e */
[----:B------:R-:W-:Y:S01]  /*0c30*/  IABS R14, R15 ;  /* 0x0000000f000e7213 */ /* 0x000fe20000000000 */
[----:B------:R-:W-:Y:S01]  /*0c40*/  IMAD.MOV R8, RZ, RZ, -R8 ;  /* 0x000000ffff087224 */ /* 0x000fe200078e0a08 */
[----:B------:R-:W-:Y:S01]  /*0c50*/  IABS R41, R45 ;  /* 0x0000002d00297213 */ /* 0x000fe20000000000 */
[----:B------:R-:W-:Y:S01]  /*0c60*/  IMAD.HI.U32 R7, R10, R18, RZ ;  /* 0x000000120a077227 */ /* 0x000fe200078e00ff */
[----:B------:R-:W-:-:S02]  /*0c70*/  ISETP.GT.U32.AND P5, PT, R3, R12, PT ;  /* 0x0000000c0300720c */ /* 0x000fc40003fa4070 */
[C---:B------:R-:W-:Y:S01]  /*0c80*/  LOP3.LUT R48, R4.reuse, 0x1c, RZ, 0xfc, !PT ;  /* 0x0000001c04307812 */ /* 0x040fe200078efcff */
[C---:B------:R-:W-:Y:S01]  /*0c90*/  IMAD R8, R3.reuse, R8, R13 ;  /* 0x0000000803087224 */ /* 0x040fe200078e020d */
[----:B------:R-:W-:Y:S01]  /*0ca0*/  LOP3.LUT R49, R4, 0x1b, RZ, 0xfc, !PT ;  /* 0x0000001b04317812 */ /* 0x000fe200078efcff */
[----:B------:R-:W-:Y:S01]  /*0cb0*/  @!P0 IMAD.IADD R6, R6, 0x1, -R3 ;  /* 0x0000000106068824 */ /* 0x000fe200078e0a03 */
[----:B------:R-:W-:Y:S01]  /*0cc0*/  LOP3.LUT R52, R4, 0x1a, RZ, 0xfc, !PT ;  /* 0x0000001a04347812 */ /* 0x000fe200078efcff */
[C---:B------:R-:W-:Y:S01]  /*0cd0*/  IMAD.HI.U32 R13, R10.reuse, R16, RZ ;  /* 0x000000100a0d7227 */ /* 0x040fe200078e00ff */
[C---:B------:R-:W-:Y:S02]  /*0ce0*/  ISETP.GT.U32.AND P1, PT, R3.reuse, R8, PT ;  /* 0x000000080300720c */ /* 0x040fe40003f24070 */
[----:B------:R-:W-:Y:S01]  /*0cf0*/  ISETP.GT.U32.AND P4, PT, R3, R6, PT ;  /* 0x000000060300720c */ /* 0x000fe20003f84070 */
[----:B------:R-:W-:Y:S01]  /*0d00*/  IMAD.HI.U32 R11, R10, R14, RZ ;  /* 0x0000000e0a0b7227 */ /* 0x000fe200078e00ff */
[----:B------:R-:W-:-:S02]  /*0d10*/  LOP3.LUT R53, R4, 0x19, RZ, 0xfc, !PT ;  /* 0x0000001904357812 */ /* 0x000fc400078efcff */
[----:B------:R-:W-:Y:S01]  /*0d20*/  LOP3.LUT R56, R4, 0x17, RZ, 0xfc, !PT ;  /* 0x0000001704387812 */ /* 0x000fe200078efcff */
[----:B------:R-:W-:Y:S01]  /*0d30*/  @!P5 IMAD.IADD R12, R12, 0x1, -R3 ;  /* 0x000000010c0cd824 */ /* 0x000fe200078e0a03 */
[----:B------:R-:W-:Y:S01]  /*0d40*/  ISETP.GE.AND P5, PT, R9, RZ, PT ;  /* 0x000000ff0900720c */ /* 0x000fe20003fa6270 */
[----:B------:R-:W-:Y:S01]  /*0d50*/  IMAD.MOV R13, RZ, RZ, -R13 ;  /* 0x000000ffff0d7224 */ /* 0x000fe200078e0a0d */
[----:B------:R-:W-:Y:S01]  /*0d60*/  IABS R47, R53 ;  /* 0x00000035002f7213 */ /* 0x000fe20000000000 */
[----:B------:R-:W-:Y:S01]  /*0d70*/  IMAD.MOV R11, RZ, RZ, -R11 ;  /* 0x000000ffff0b7224 */ /* 0x000fe200078e0a0b */
[C---:B------:R-:W-:Y:S01]  /*0d80*/  ISETP.GT.U32.AND P6, PT, R3.reuse, R12, PT ;  /* 0x0000000c0300720c */ /* 0x040fe20003fc4070 */
[C---:B------:R-:W-:Y:S01]  /*0d90*/  IMAD R16, R3.reuse, R13, R16 ;  /* 0x0000000d03107224 */ /* 0x040fe200078e0210 */
[C---:B------:R-:W-:Y:S01]  /*0da0*/  LOP3.LUT R13, R4.reuse, 0x39, RZ, 0xfc, !PT ;  /* 0x00000039040d7812 */ /* 0x040fe200078efcff */
[C---:B------:R-:W-:Y:S01]  /*0db0*/  IMAD R14, R3.reuse, R11, R14 ;  /* 0x0000000b030e7224 */ /* 0x040fe200078e020e */
[----:B------:R-:W-:Y:S01]  /*0dc0*/  LOP3.LUT R54, R4, 0x18, RZ, 0xfc, !PT ;  /* 0x0000001804367812 */ /* 0x000fe200078efcff */
[--C-:B------:R-:W-:Y:S01]  /*0dd0*/  @!P4 IMAD.IADD R6, R6, 0x1, -R3.reuse ;  /* 0x000000010606c824 */ /* 0x100fe200078e0a03 */
[C---:B------:R-:W-:Y:S01]  /*0de0*/  ISETP.GT.U32.AND P4, PT, R3.reuse, R16, PT ;  /* 0x000000100300720c */ /* 0x040fe20003f84070 */
[----:B------:R-:W-:Y:S01]  /*0df0*/  @!P1 IMAD.IADD R8, R8, 0x1, -R3 ;  /* 0x0000000108089824 */ /* 0x000fe200078e0a03 */
[----:B------:R-:W-:Y:S01]  /*0e00*/  ISETP.GT.U32.AND P1, PT, R3, R14, PT ;  /* 0x0000000e0300720c */ /* 0x000fe20003f24070 */
[----:B------:R-:W-:Y:S01]  /*0e10*/  IMAD.MOV R7, RZ, RZ, -R7 ;  /* 0x000000ffff077224 */ /* 0x000fe200078e0a07 */
[----:B------:R-:W-:-:S02]  /*0e20*/  IABS R11, R13 ;  /* 0x0000000d000b7213 */ /* 0x000fc40000000000 */
[----:B------:R-:W-:Y:S01]  /*0e30*/  ISETP.GT.U32.AND P0, PT, R3, R8, PT ;  /* 0x000000080300720c */ /* 0x000fe20003f04070 */
[--C-:B------:R-:W-:Y:S01]  /*0e40*/  @!P6 IMAD.IADD R12, R12, 0x1, -R3.reuse ;  /* 0x000000010c0ce824 */ /* 0x100fe200078e0a03 */
[----:B------:R-:W-:Y:S01]  /*0e50*/  ISETP.GE.AND P6, PT, R17, RZ, PT ;  /* 0x000000ff1100720c */ /* 0x000fe20003fc6270 */
[C---:B------:R-:W-:Y:S01]  /*0e60*/  IMAD R18, R3.reuse, R7, R18 ;  /* 0x0000000703127224 */ /* 0x040fe200078e0212 */
[C---:B------:R-:W-:Y:S01]  /*0e70*/  LOP3.LUT R57, R4.reuse, 0x16, RZ, 0xfc, !PT ;  /* 0x0000001604397812 */ /* 0x040fe200078efcff */
[----:B------:R-:W-:Y:S01]  /*0e80*/  IMAD.MOV.U32 R7, RZ, RZ, R12 ;  /* 0x000000ffff077224 */ /* 0x000fe200078e000c */
[----:B------:R-:W-:Y:S01]  /*0e90*/  LOP3.LUT R58, R4, 0x15, RZ, 0xfc, !PT ;  /* 0x00000015043a7812 */ /* 0x000fe200078efcff */
[----:B------:R-:W-:Y:S01]  /*0ea0*/  @!P4 IMAD.IADD R16, R16, 0x1, -R3 ;  /* 0x000000011010c824 */ /* 0x000fe200078e0a03 */
[----:B------:R-:W-:Y:S01]  /*0eb0*/  LOP3.LUT R59, R4, 0x14, RZ, 0xfc, !PT ;  /* 0x00000014043b7812 */ /* 0x000fe200078efcff */
[----:B------:R-:W-:Y:S01]  /*0ec0*/  @!P5 IMAD.MOV R7, RZ, RZ, -R7 ;  /* 0x000000ffff07d224 */ /* 0x000fe200078e0a07 */
[----:B------:R-:W-:Y:S01]  /*0ed0*/  ISETP.GT.U32.AND P5, PT, R3, R18, PT ;  /* 0x000000120300720c */ /* 0x000fe20003fa4070 */
[--C-:B------:R-:W-:Y:S01]  /*0ee0*/  @!P1 IMAD.IADD R14, R14, 0x1, -R3.reuse ;  /* 0x000000010e0e9824 */ /* 0x100fe200078e0a03 */
[----:B------:R-:W-:Y:S01]  /*0ef0*/  ISETP.GE.AND P1, PT, R5, RZ, PT ;  /* 0x000000ff0500720c */ /* 0x000fe20003f26270 */
[----:B------:R-:W-:Y:S01]  /*0f00*/  @!P0 IMAD.IADD R8, R8, 0x1, -R3 ;  /* 0x0000000108088824 */ /* 0x000fe200078e0a03 */
[----:B------:R-:W-:Y:S01]  /*0f10*/  ISETP.GT.U32.AND P4, PT, R3, R16, PT ;  /* 0x000000100300720c */ /* 0x000fe20003f84070 */
[----:B------:R-:W-:Y:S01]  /*0f20*/  IMAD.HI.U32 R9, R10, R11, RZ ;  /* 0x0000000b0a097227 */ /* 0x000fe200078e00ff */
[----:B------:R-:W-:-:S02]  /*0f30*/  ISETP.GE.AND P0, PT, R15, RZ, PT ;  /* 0x000000ff0f00720c */ /* 0x000fc40003f06270 */
[----:B------:R-:W-:Y:S01]  /*0f40*/  IABS R55, R59 ;  /* 0x0000003b00377213 */ /* 0x000fe20000000000 */
[----:B------:R-:W-:Y:S01]  /*0f50*/  IMAD.MOV.U32 R5, RZ, RZ, R6 ;  /* 0x000000ffff057224 */ /* 0x000fe200078e0006 */
[C---:B------:R-:W-:Y:S01]  /*0f60*/  LOP3.LUT R61, R4.reuse, 0xf, RZ, 0xfc, !PT ;  /* 0x0000000f043d7812 */ /* 0x040fe200078efcff */
[----:B------:R-:W-:Y:S01]  /*0f70*/  IMAD.MOV.U32 R6, RZ, RZ, R8 ;  /* 0x000000ffff067224 */ /* 0x000fe200078e0008 */
[C---:B------:R-:W-:Y:S01]  /*0f80*/  LOP3.LUT R65, R4.reuse, 0xe, RZ, 0xfc, !PT ;  /* 0x0000000e04417812 */ /* 0x040fe200078efcff */
[----:B------:R-:W-:Y:S01]  /*0f90*/  @!P2 IMAD.MOV R5, RZ, RZ, -R5 ;  /* 0x000000ffff05a224 */ /* 0x000fe200078e0a05 */
[C---:B------:R-:W-:Y:S01]  /*0fa0*/  ISETP.GT.U32.AND P2, PT, R3.reuse, R14, PT ;  /* 0x0000000e0300720c */ /* 0x040fe20003f44070 */
[----:B------:R-:W-:Y:S01]  /*0fb0*/  IMAD.MOV R8, RZ, RZ, -R9 ;  /* 0x000000ffff087224 */ /* 0x000fe200078e0a09 */
[----:B------:R-:W-:Y:S01]  /*0fc0*/  LOP3.LUT R9, R4, 0x37, RZ, 0xfc, !PT ;  /* 0x0000003704097812 */ /* 0x000fe200078efcff */
[----:B------:R-:W-:Y:S01]  /*0fd0*/  @!P5 IMAD.IADD R18, R18, 0x1, -R3 ;  /* 0x000000011212d824 */ /* 0x000fe200078e0a03 */
[----:B------:R-:W-:Y:S01]  /*0fe0*/  IABS R62, R65 ;  /* 0x00000041003e7213 */ /* 0x000fe20000000000 */
[C---:B------:R-:W-:Y:S01]  /*0ff0*/  IMAD R11, R3.reuse, R8, R11 ;  /* 0x00000008030b7224 */ /* 0x040fe200078e020b */
[----:B------:R-:W-:Y:S01]  /*1000*/  LOP3.LUT R8, R4, 0x38, RZ, 0xfc, !PT ;  /* 0x0000003804087812 */ /* 0x000fe200078efcff */
[----:B------:R-:W-:Y:S01]  /*1010*/  @!P4 IMAD.IADD R16, R16, 0x1, -R3 ;  /* 0x000000011010c824 */ /* 0x000fe200078e0a03 */
[C---:B------:R-:W-:Y:S01]  /*1020*/  ISETP.GT.U32.AND P5, PT, R3.reuse, R18, PT ;  /* 0x000000120300720c */ /* 0x040fe20003fa4070 */
[----:B------:R-:W-:Y:S01]  /*1030*/  @!P3 IMAD.MOV R6, RZ, RZ, -R6 ;  /* 0x000000ffff06b224 */ /* 0x000fe200078e0a06 */
[----:B------:R-:W-:-:S02]  /*1040*/  ISETP.GT.U32.AND P4, PT, R3, R11, PT ;  /* 0x0000000b0300720c */ /* 0x000fc40003f84070 */
[----:B------:R-:W-:Y:S01]  /*1050*/  IABS R15, R8 ;  /* 0x00000008000f7213 */ /* 0x000fe20000000000 */
[----:B------:R-:W-:Y:S01]  /*1060*/  @!P2 IMAD.IADD R14, R14, 0x1, -R3 ;  /* 0x000000010e0ea824 */ /* 0x000fe200078e0a03 */
[----:B------:R-:W-:Y:S02]  /*1070*/  IABS R17, R9 ;  /* 0x0000000900117213 */ /* 0x000fe40000000000 */
[----:B------:R-:W-:Y:S01]  /*1080*/  ISETP.GE.AND P2, PT, R8, RZ, PT ;  /* 0x000000ff0800720c */ /* 0x000fe20003f46270 */
[----:B------:R-:W-:Y:S01]  /*1090*/  IMAD.MOV.U32 R8, RZ, RZ, R14 ;  /* 0x000000ffff087224 */ /* 0x000fe200078e000e */
[----:B------:R-:W-:Y:S01]  /*10a0*/  ISETP.GE.AND P3, PT, R13, RZ, PT ;  /* 0x000000ff0d00720c */ /* 0x000fe20003f66270 */
[----:B------:R-:W-:Y:S01]  /*10b0*/  IMAD.HI.U32 R12, R10, R15, RZ ;  /* 0x0000000f0a0c7227 */ /* 0x000fe200078e00ff */
[C---:B------:R-:W-:Y:S02]  /*10c0*/  LOP3.LUT R88, R4.reuse, 0xb, RZ, 0xfc, !PT ;  /* 0x0000000b04587812 */ /* 0x040fe400078efcff */
[----:B------:R-:W-:Y:S01]  /*10d0*/  LOP3.LUT R89, R4, 0xa, RZ, 0xfc, !PT ;  /* 0x0000000a04597812 */ /* 0x000fe200078efcff */
[----:B------:R-:W-:Y:S01]  /*10e0*/  IMAD.HI.U32 R14, R10, R19, RZ ;  /* 0x000000130a0e7227 */ /* 0x000fe200078e00ff */
[----:B------:R-:W-:-:S02]  /*10f0*/  LOP3.LUT R90, R4, 0x9, RZ, 0xfc, !PT ;  /* 0x00000009045a7812 */ /* 0x000fc400078efcff */
[----:B------:R-:W-:Y:S01]  /*1100*/  IABS R66, R89 ;  /* 0x0000005900427213 */ /* 0x000fe20000000000 */
[----:B------:R-:W-:Y:S01]  /*1110*/  IMAD.HI.U32 R13, R10, R17, RZ ;  /* 0x000000110a0d7227 */ /* 0x000fe200078e00ff */
[C---:B------:R-:W-:Y:S02]  /*1120*/  LOP3.LUT R67, R4.reuse, 0xd, RZ, 0xfc, !PT ;  /* 0x0000000d04437812 */ /* 0x040fe400078efcff */
[----:B------:R-:W-:Y:S01]  /*1130*/  IABS R68, R90 ;  /* 0x0000005a00447213 */ /* 0x000fe20000000000 */
[----:B------:R-:W-:Y:S01]  /*1140*/  @!P0 IMAD.MOV R8, RZ, RZ, -R8 ;  /* 0x000000ffff088224 */ /* 0x000fe200078e0a08 */
[----:B------:R-:W-:Y:S01]  /*1150*/  ISETP.GE.AND P0, PT, R9, RZ, PT ;  /* 0x000000ff0900720c */ /* 0x000fe20003f06270 */
[--C-:B------:R-:W-:Y:S01]  /*1160*/  @!P4 IMAD.IADD R11, R11, 0x1, -R3.reuse ;  /* 0x000000010b0bc824 */ /* 0x100fe200078e0a03 */
[----:B------:R-:W-:Y:S01]  /*1170*/  IABS R64, R67 ;  /* 0x0000004300407213 */ /* 0x000fe20000000000 */
[----:B------:R-:W-:Y:S01]  /*1180*/  IMAD.MOV R12, RZ, RZ, -R12 ;  /* 0x000000ffff0c7224 */ /* 0x000fe200078e0a0c */
[----:B------:R-:W-:Y:S01]  /*1190*/  LOP3.LUT R91, R4, 0x8, RZ, 0xfc, !PT ;  /* 0x00000008045b7812 */ /* 0x000fe200078efcff */
[----:B------:R-:W-:Y:S01]  /*11a0*/  IMAD.MOV R14, RZ, RZ, -R14 ;  /* 0x000000ffff0e7224 */ /* 0x000fe200078e0a0e */
[C---:B------:R-:W-:Y:S01]  /*11b0*/  ISETP.GT.U32.AND P4, PT, R3.reuse, R11, PT ;  /* 0x0000000b0300720c */ /* 0x040fe20003f84070 */
[----:B------:R-:W-:Y:S01]  /*11c0*/  @!P5 IMAD.IADD R18, R18, 0x1, -R3 ;  /* 0x000000011212d824 */ /* 0x000fe200078e0a03 */
[----:B------:R-:W-:Y:S01]  /*11d0*/  IABS R70, R91 ;  /* 0x0000005b00467213 */ /* 0x000fe20000000000 */
[----:B------:R-:W-:Y:S01]  /*11e0*/  IMAD.MOV.U32 R9, RZ, RZ, R16 ;  /* 0x000000ffff097224 */ /* 0x000fe200078e0010 */
[C---:B------:R-:W-:Y:S01]  /*11f0*/  LOP3.LUT R94, R4.reuse, 0x2, RZ, 0xfc, !PT ;  /* 0x00000002045e7812 */ /* 0x040fe200078efcff */
[----:B------:R-:W-:Y:S01]  /*1200*/  IMAD.MOV R16, RZ, RZ, -R13 ;  /* 0x000000ffff107224 */ /* 0x000fe200078e0a0d */
[----:B------:R-:W-:Y:S01]  /*1210*/  LOP3.LUT R92, R4, 0x4, RZ, 0xfc, !PT ;  /* 0x00000004045c7812 */ /* 0x000fe200078efcff */
[C---:B------:R-:W-:Y:S01]  /*1220*/  IMAD R13, R3.reuse, R12, R15 ;  /* 0x0000000c030d7224 */ /* 0x040fe200078e020f */
[----:B------:R-:W-:Y:S01]  /*1230*/  IABS R82, R94 ;  /* 0x0000005e00527213 */ /* 0x000fe20000000000 */
[C---:B------:R-:W-:Y:S01]  /*1240*/  IMAD R14, R3.reuse, R14, R19 ;  /* 0x0000000e030e7224 */ /* 0x040fe200078e0213 */
[----:B------:R-:W-:Y:S01]  /*1250*/  IABS R78, R92 ;  /* 0x0000005c004e7213 */ /* 0x000fe20000000000 */
[----:B------:R-:W-:Y:S01]  /*1260*/  IMAD.MOV.U32 R12, RZ, RZ, R18 ;  /* 0x000000ffff0c7224 */ /* 0x000fe200078e0012 */
[C---:B------:R-:W-:Y:S01]  /*1270*/  ISETP.GT.U32.AND P5, PT, R3.reuse, R13, PT ;  /* 0x0000000d0300720c */ /* 0x040fe20003fa4070 */
[C---:B------:R-:W-:Y:S01]  /*1280*/  IMAD R15, R3.reuse, R16, R17 ;  /* 0x00000010030f7224 */ /* 0x040fe200078e0211 */
[----:B------:R-:W-:Y:S01]  /*1290*/  IABS R17, R23 ;  /* 0x0000001700117213 */ /* 0x000fe20000000000 */
[----:B------:R-:W-:Y:S01]  /*12a0*/  @!P1 IMAD.MOV R12, RZ, RZ, -R12 ;  /* 0x000000ffff0c9224 */ /* 0x000fe200078e0a0c */
[----:B------:R-:W-:Y:S01]  /*12b0*/  ISETP.GT.U32.AND P1, PT, R3, R14, PT ;  /* 0x0000000e0300720c */ /* 0x000fe20003f24070 */
[----:B------:R-:W-:Y:S01]  /*12c0*/  @!P4 IMAD.IADD R11, R11, 0x1, -R3 ;  /* 0x000000010b0bc824 */ /* 0x000fe200078e0a03 */
[----:B------:R-:W-:Y:S01]  /*12d0*/  ISETP.GT.U32.AND P4, PT, R3, R15, PT ;  /* 0x0000000f0300720c */ /* 0x000fe20003f84070 */
[----:B------:R-:W-:Y:S01]  /*12e0*/  IMAD.HI.U32 R16, R10, R17, RZ ;  /* 0x000000110a107227 */ /* 0x000fe200078e00ff */
[----:B------:R-:W-:-:S02]  /*12f0*/  LOP3.LUT R95, R4, 0x1, RZ, 0xfc, !PT ;  /* 0x00000001045f7812 */ /* 0x000fc400078efcff */
[----:B------:R-:W-:Y:S01]  /*1300*/  IABS R86, R4 ;  /* 0x0000000400567213 */ /* 0x000fe20000000000 */
[----:B------:R-:W-:Y:S01]  /*1310*/  @!P6 IMAD.MOV R9, RZ, RZ, -R9 ;  /* 0x000000ffff09e224 */ /* 0x000fe200078e0a09 */
[----:B------:R-:W-:Y:S01]  /*1320*/  ISETP.GE.AND P6, PT, R20, RZ, PT ;  /* 0x000000ff1400720c */ /* 0x000fe20003fc6270 */
[--C-:B------:R-:W-:Y:S01]  /*1330*/  @!P5 IMAD.IADD R13, R13, 0x1, -R3.reuse ;  /* 0x000000010d0dd824 */ /* 0x100fe200078e0a03 */
[----:B------:R-:W-:Y:S01]  /*1340*/  IABS R20, R24 ;  /* 0x0000001800147213 */ /* 0x000fe20000000000 */
[----:B------:R-:W-:Y:S01]  /*1350*/  IMAD.MOV R16, RZ, RZ, -R16 ;  /* 0x000000ffff107224 */ /* 0x000fe200078e0a10 */
[----:B------:R-:W-:Y:S01]  /*1360*/  IABS R84, R95 ;  /* 0x0000005f00547213 */ /* 0x000fe20000000000 */
[----:B------:R-:W-:Y:S01]  /*1370*/  @!P1 IMAD.IADD R14, R14, 0x1, -R3 ;  /* 0x000000010e0e9824 */ /* 0x000fe200078e0a03 */
[----:B------:R-:W-:Y:S01]  /*1380*/  ISETP.GT.U32.AND P5, PT, R3, R13, PT ;  /* 0x0000000d0300720c */ /* 0x000fe20003fa4070 */
[----:B------:R-:W-:Y:S01]  /*1390*/  IMAD.HI.U32 R18, R10, R21, RZ ;  /* 0x000000150a127227 */ /* 0x000fe200078e00ff */
[----:B------:R-:W-:-:S02]  /*13a0*/  LEA.HI R130, R106, 0x2e, RZ, 0x1a ;  /* 0x0000002e6a827811 */ /* 0x000fc400078fd0ff */
[----:B------:R-:W-:Y:S01]  /*13b0*/  ISETP.GT.U32.AND P1, PT, R3, R14, PT ;  /* 0x0000000e0300720c */ /* 0x000fe20003f24070 */
[----:B------:R-:W-:Y:S01]  /*13c0*/  @!P4 IMAD.IADD R15, R15, 0x1, -R3 ;  /* 0x000000010f0fc824 */ /* 0x000fe200078e0a03 */
[----:B------:R-:W-:Y:S01]  /*13d0*/  LEA.HI R128, R106, 0x1e, RZ, 0x1a ;  /* 0x0000001e6a807811 */ /* 0x000fe200078fd0ff */
[C---:B------:R-:W-:Y:S01]  /*13e0*/  IMAD R16, R3.reuse, R16, R17 ;  /* 0x0000001003107224 */ /* 0x040fe200078e0211 */
[----:B------:R-:W-:Y:S01]  /*13f0*/  LOP3.LUT R210, R2, 0x78, RZ, 0xfc, !PT ;  /* 0x0000007802d27812 */ /* 0x000fe200078efcff */
[----:B------:R-:W-:Y:S01]  /*1400*/  IMAD.HI.U32 R17, R10, R20, RZ ;  /* 0x000000140a117227 */ /* 0x000fe200078e00ff */
[----:B------:R-:W-:Y:S02]  /*1410*/  ISETP.GT.U32.AND P4, PT, R3, R15, PT ;  /* 0x0000000f0300720c */ /* 0x000fe40003f84070 */
[----:B------:R-:W-:Y:S01]  /*1420*/  LOP3.LUT R208, R2, 0x7c, RZ, 0xfc, !PT ;  /* 0x0000007c02d07812 */ /* 0x000fe200078efcff */
[----:B------:R-:W-:Y:S01]  /*1430*/  IMAD.HI.U32 R19, R10, R22, RZ ;  /* 0x000000160a137227 */ /* 0x000fe200078e00ff */
[----:B------:R-:W-:-:S02]  /*1440*/  LEA.HI R132, R106, 0x3e, RZ, 0x1a ;  /* 0x0000003e6a847811 */ /* 0x000fc400078fd0ff */
[C---:B------:R-:W-:Y:S01]  /*1450*/  LOP3.LUT R213, R2.reuse, 0x72, RZ, 0xfc, !PT ;  /* 0x0000007202d57812 */ /* 0x040fe200078efcff */
[----:B------:R-:W-:Y:S01]  /*1460*/  IMAD.MOV R18, RZ, RZ, -R18 ;  /* 0x000000ffff127224 */ /* 0x000fe200078e0a12 */
[----:B------:R-:W-:Y:S01]  /*1470*/  LOP3.LUT R211, R2, 0x76, RZ, 0xfc, !PT ;  /* 0x0000007602d37812 */ /* 0x000fe200078efcff */
[----:B------:R-:W-:Y:S01]  /*1480*/  IMAD.MOV R17, RZ, RZ, -R17 ;  /* 0x000000ffff117224 */ /* 0x000fe200078e0a11 */
[----:B------:R-:W-:Y:S01]  /*1490*/  LEA.HI R126, R106, 0xe, RZ, 0x1a ;  /* 0x0000000e6a7e7811 */ /* 0x000fe200078fd0ff */
[----:B------:R-:W-:Y:S01]  /*14a0*/  IMAD.MOV R19, RZ, RZ, -R19 ;  /* 0x000000ffff137224 */ /* 0x000fe200078e0a13 */
[C---:B------:R-:W-:Y:S01]  /*14b0*/  LOP3.LUT R216, R2.reuse, 0x6a, RZ, 0xfc, !PT ;  /* 0x0000006a02d87812 */ /* 0x040fe200078efcff */
[----:B------:R-:W-:Y:S01]  /*14c0*/  IMAD R18, R3, R18, R21 ;  /* 0x0000001203127224 */ /* 0x000fe200078e0215 */
[----:B------:R-:W-:Y:S01]  /*14d0*/  LOP3.LUT R214, R2, 0x70, RZ, 0xfc, !PT ;  /* 0x0000007002d67812 */ /* 0x000fe200078efcff */
[----:B------:R-:W-:Y:S01]  /*14e0*/  @!P3 IMAD.MOV R11, RZ, RZ, -R11 ;  /* 0x000000ffff0bb224 */ /* 0x000fe200078e0a0b */
[----:B------:R-:W-:Y:S01]  /*14f0*/  ISETP.GE.AND P3, PT, R23, RZ, PT ;  /* 0x000000ff1700720c */ /* 0x000fe20003f66270 */
[--C-:B------:R-:W-:Y:S01]  /*1500*/  @!P5 IMAD.IADD R13, R13, 0x1, -R3.reuse ;  /* 0x000000010d0dd824 */ /* 0x100fe200078e0a03 */
[C---:B------:R-:W-:Y:S01]  /*1510*/  ISETP.GT.U32.AND P5, PT, R3.reuse, R16, PT ;  /* 0x000000100300720c */ /* 0x040fe20003fa4070 */
[C---:B------:R-:W-:Y:S01]  /*1520*/  IMAD R17, R3.reuse, R17, R20 ;  /* 0x0000001103117224 */ /* 0x040fe200078e0214 */
[----:B------:R-:W-:Y:S01]  /*1530*/  LOP3.LUT R23, R4, 0x31, RZ, 0xfc, !PT ;  /* 0x0000003104177812 */ /* 0x000fe200078efcff */
[C---:B------:R-:W-:Y:S01]  /*1540*/  IMAD R19, R3.reuse, R19, R22 ;  /* 0x0000001303137224 */ /* 0x040fe200078e0216 */
[----:B------:R-:W-:Y:S01]  /*1550*/  LOP3.LUT R219, R2, 0x64, RZ, 0xfc, !PT ;  /* 0x0000006402db7812 */ /* 0x000fe200078efcff */
[----:B------:R-:W-:Y:S01]  /*1560*/  @!P1 IMAD.IADD R14, R14, 0x1, -R3 ;  /* 0x000000010e0e9824 */ /* 0x000fe200078e0a03 */
[C---:B------:R-:W-:Y:S01]  /*1570*/  ISETP.GT.U32.AND P1, PT, R3.reuse, R18, PT ;  /* 0x000000120300720c */ /* 0x040fe20003f24070 */
[----:B------:R-:W-:Y:S01]  /*1580*/  @!P2 IMAD.MOV R13, RZ, RZ, -R13 ;  /* 0x000000ffff0da224 */ /* 0x000fe200078e0a0d */
[C---:B------:R-:W-:Y:S01]  /*1590*/  ISETP.GT.U32.AND P2, PT, R3.reuse, R17, PT ;  /* 0x000000110300720c */ /* 0x040fe20003f44070 */
[----:B------:R-:W-:Y:S01]  /*15a0*/  @!P6 IMAD.MOV R14, RZ, RZ, -R14 ;  /* 0x000000ffff0ee224 */ /* 0x000fe200078e0a0e */
[----:B------:R-:W-:Y:S01]  /*15b0*/  ISETP.GT.U32.AND P6, PT, R3, R19, PT ;  /* 0x000000130300720c */ /* 0x000fe20003fc4070 */
[--C-:B------:R-:W-:Y:S01]  /*15c0*/  @!P4 IMAD.IADD R15, R15, 0x1, -R3.reuse ;  /* 0x000000010f0fc824 */ /* 0x100fe200078e0a03 */
[----:B------:R-:W-:Y:S01]  /*15d0*/  IABS R21, R23 ;  /* 0x0000001700157213 */ /* 0x000fe20000000000 */
[----:B------:R-:W-:Y:S01]  /*15e0*/  @!P5 IMAD.IADD R16, R16, 0x1, -R3 ;  /* 0x000000011010d824 */ /* 0x000fe200078e0a03 */
[----:B------:R-:W-:Y:S01]  /*15f0*/  ISETP.GE.AND P4, PT, R24, RZ, PT ;  /* 0x000000ff1800720c */ /* 0x000fe20003f86270 */
[----:B------:R-:W-:Y:S01]  /*1600*/  @!P0 IMAD.MOV R15, RZ, RZ, -R15 ;  /* 0x000000ffff0f8224 */ /* 0x000fe200078e0a0f */
[----:B------:R-:W-:Y:S01]  /*1610*/  LOP3.LUT R24, R4, 0x30, RZ, 0xfc, !PT ;  /* 0x0000003004187812 */ /* 0x000fe200078efcff */
[----:B------:R-:W-:Y:S01]  /*1620*/  IMAD.HI.U32 R20, R10, R21, RZ ;  /* 0x000000150a147227 */ /* 0x000fe200078e00ff */
[----:B------:R-:W-:-:S02]  /*1630*/  ISETP.GT.U32.AND P5, PT, R3, R16, PT ;  /* 0x000000100300720c */ /* 0x000fc40003fa4070 */
[----:B------:R-:W-:Y:S01]  /*1640*/  IABS R22, R24 ;  /* 0x0000001800167213 */ /* 0x000fe20000000000 */
[--C-:B------:R-:W-:Y:S01]  /*1650*/  @!P1 IMAD.IADD R18, R18, 0x1, -R3.reuse ;  /* 0x0000000112129824 */ /* 0x100fe200078e0a03 */
[----:B------:R-:W-:Y:S01]  /*1660*/  ISETP.GE.AND P0, PT, R25, RZ, PT ;  /* 0x000000ff1900720c */ /* 0x000fe20003f06270 */
[----:B------:R-:W-:Y:S01]  /*1670*/  IMAD.MOV R20, RZ, RZ, -R20 ;  /* 0x000000ffff147224 */ /* 0x000fe200078e0a14 */
[----:B------:R-:W-:Y:S01]  /*1680*/  IABS R25, R27 ;  /* 0x0000001b00197213 */ /* 0x000fe20000000000 */
[--C-:B------:R-:W-:Y:S01]  /*1690*/  @!P2 IMAD.IADD R17, R17, 0x1, -R3.reuse ;  /* 0x000000011111a824 */ /* 0x100fe200078e0a03 */
[----:B------:R-:W-:Y:S01]  /*16a0*/  ISETP.GE.AND P2, PT, R23, RZ, PT ;  /* 0x000000ff1700720c */ /* 0x000fe20003f46270 */
[----:B------:R-:W-:Y:S01]  /*16b0*/  @!P6 IMAD.IADD R19, R19, 0x1, -R3 ;  /* 0x000000011313e824 */ /* 0x000fe200078e0a03 */
[C---:B------:R-:W-:Y:S01]  /*16c0*/  ISETP.GT.U32.AND P6, PT, R3.reuse, R18, PT ;  /* 0x000000120300720c */ /* 0x040fe20003fc4070 */
[C---:B------:R-:W-:Y:S01]  /*16d0*/  IMAD R20, R3.reuse, R20, R21 ;  /* 0x0000001403147224 */ /* 0x040fe200078e0215 */
[----:B------:R-:W-:Y:S01]  /*16e0*/  ISETP.GT.U32.AND P1, PT, R3, R17, PT ;  /* 0x000000110300720c */ /* 0x000fe20003f24070 */
[----:B------:R-:W-:Y:S01]  /*16f0*/  IMAD.HI.U32 R21, R10, R22, RZ ;  /* 0x000000160a157227 */ /* 0x000fe200078e00ff */
[----:B------:R-:W-:-:S02]  /*1700*/  LOP3.LUT R217, R2, 0x68, RZ, 0xfc, !PT ;  /* 0x0000006802d97812 */ /* 0x000fc400078efcff */
[C---:B------:R-:W-:Y:S01]  /*1710*/  LOP3.LUT R209, R2.reuse, 0x7a, RZ, 0xfc, !PT ;  /* 0x0000007a02d17812 */ /* 0x040fe200078efcff */
[----:B------:R-:W-:Y:S01]  /*1720*/  IMAD.MOV R21, RZ, RZ, -R21 ;  /* 0x000000ffff157224 */ /* 0x000fe200078e0a15 */
[----:B------:R-:W-:Y:S01]  /*1730*/  LOP3.LUT R222, R2, 0x5c, RZ, 0xfc, !PT ;  /* 0x0000005c02de7812 */ /* 0x000fe200078efcff */
[--C-:B------:R-:W-:Y:S01]  /*1740*/  @!P5 IMAD.IADD R16, R16, 0x1, -R3.reuse ;  /* 0x000000011010d824 */ /* 0x100fe200078e0a03 */
[----:B------:R-:W-:Y:S01]  /*1750*/  ISETP.GE.AND P5, PT, R26, RZ, PT ;  /* 0x000000ff1a00720c */ /* 0x000fe20003fa6270 */
[C---:B------:R-:W-:Y:S01]  /*1760*/  IMAD R21, R3.reuse, R21, R22 ;  /* 0x0000001503157224 */ /* 0x040fe200078e0216 */
[----:B------:R-:W-:Y:S01]  /*1770*/  IABS R26, R29 ;  /* 0x0000001d001a7213 */ /* 0x000fe20000000000 */
[--C-:B------:R-:W-:Y:S01]  /*1780*/  @!P6 IMAD.IADD R18, R18, 0x1, -R3.reuse ;  /* 0x000000011212e824 */ /* 0x100fe200078e0a03 */
[----:B------:R-:W-:Y:S01]  /*1790*/  LOP3.LUT R220, R2, 0x62, RZ, 0xfc, !PT ;  /* 0x0000006202dc7812 */ /* 0x000fe200078efcff */
[----:B------:R-:W-:Y:S01]  /*17a0*/  @!P3 IMAD.MOV R16, RZ, RZ, -R16 ;  /* 0x000000ffff10b224 */ /* 0x000fe200078e0a10 */
[----:B------:R-:W-:Y:S01]  /*17b0*/  ISETP.GT.U32.AND P6, PT, R3, R21, PT ;  /* 0x000000150300720c */ /* 0x000fe20003fc4070 */
[----:B------:R-:W-:Y:S01]  /*17c0*/  @!P1 IMAD.IADD R17, R17, 0x1, -R3 ;  /* 0x0000000111119824 */ /* 0x000fe200078e0a03 */
[C---:B------:R-:W-:Y:S01]  /*17d0*/  ISETP.GT.U32.AND P3, PT, R3.reuse, R19, PT ;  /* 0x000000130300720c */ /* 0x040fe20003f64070 */
[----:B------:R-:W-:Y:S01]  /*17e0*/  IMAD.HI.U32 R22, R10, R25, RZ ;  /* 0x000000190a167227 */ /* 0x000fe200078e00ff */
[----:B------:R-:W-:-:S02]  /*17f0*/  ISETP.GT.U32.AND P1, PT, R3, R20, PT ;  /* 0x000000140300720c */ /* 0x000fc40003f24070 */
[----:B------:R-:W-:Y:S01]  /*1800*/  LOP3.LUT R212, R2, 0x74, RZ, 0xfc, !PT ;  /* 0x0000007402d47812 */ /* 0x000fe200078efcff */
[----:B------:R-:W-:Y:S01]  /*1810*/  IMAD.HI.U32 R23, R10, R26, RZ ;  /* 0x0000001a0a177227 */ /* 0x000fe200078e00ff */
[C---:B------:R-:W-:Y:S02]  /*1820*/  LOP3.LUT R225, R2.reuse, 0x56, RZ, 0xfc, !PT ;  /* 0x0000005602e17812 */ /* 0x040fe400078efcff */
[C---:B------:R-:W-:Y:S01]  /*1830*/  LOP3.LUT R223, R2.reuse, 0x5a, RZ, 0xfc, !PT ;  /* 0x0000005a02df7812 */ /* 0x040fe200078efcff */
[----:B------:R-:W-:Y:S01]  /*1840*/  @!P4 IMAD.MOV R17, RZ, RZ, -R17 ;  /* 0x000000ffff11c224 */ /* 0x000fe200078e0a11 */
[C---:B------:R-:W-:Y:S01]  /*1850*/  LOP3.LUT R215, R2.reuse, 0x6c, RZ, 0xfc, !PT ;  /* 0x0000006c02d77812 */ /* 0x040fe200078efcff */
[--C-:B------:R-:W-:Y:S01]  /*1860*/  @!P6 IMAD.IADD R21, R21, 0x1, -R3.reuse ;  /* 0x000000011515e824 */ /* 0x100fe200078e0a03 */
[----:B------:R-:W-:Y:S01]  /*1870*/  LOP3.LUT R228, R2, 0x50, RZ, 0xfc, !PT ;  /* 0x0000005002e47812 */ /* 0x000fe200078efcff */
[--C-:B------:R-:W-:Y:S01]  /*1880*/  @!P3 IMAD.IADD R19, R19, 0x1, -R3.reuse ;  /* 0x000000011313b824 */ /* 0x100fe200078e0a03 */
[----:B------:R-:W-:Y:S01]  /*1890*/  ISETP.GE.AND P3, PT, R24, RZ, PT ;  /* 0x000000ff1800720c */ /* 0x000fe20003f66270 */
[----:B------:R-:W-:Y:S01]  /*18a0*/  @!P1 IMAD.IADD R20, R20, 0x1, -R3 ;  /* 0x0000000114149824 */ /* 0x000fe200078e0a03 */
[----:B------:R-:W-:Y:S01]  /*18b0*/  ISETP.GE.AND P1, PT, R27, RZ, PT ;  /* 0x000000ff1b00720c */ /* 0x000fe20003f26270 */
[----:B------:R-:W-:Y:S01]  /*18c0*/  IMAD.MOV R22, RZ, RZ, -R22 ;  /* 0x000000ffff167224 */ /* 0x000fe200078e0a16 */
[C---:B------:R-:W-:Y:S01]  /*18d0*/  ISETP.GT.U32.AND P4, PT, R3.reuse, R21, PT ;  /* 0x000000150300720c */ /* 0x040fe20003f84070 */
[----:B------:R-:W-:Y:S01]  /*18e0*/  IMAD.HI.U32 R24, R10, R28, RZ ;  /* 0x0000001c0a187227 */ /* 0x000fe200078e00ff */
[----:B------:R-:W-:-:S02]  /*18f0*/  ISETP.GT.U32.AND P6, PT, R3, R20, PT ;  /* 0x000000140300720c */ /* 0x000fc40003fc4070 */
[C---:B------:R-:W-:Y:S01]  /*1900*/  LOP3.LUT R226, R2.reuse, 0x54, RZ, 0xfc, !PT ;  /* 0x0000005402e27812 */ /* 0x040fe200078efcff */
[----:B------:R-:W-:Y:S01]  /*1910*/  IMAD.MOV R27, RZ, RZ, -R23 ;  /* 0x000000ffff1b7224 */ /* 0x000fe200078e0a17 */
[C---:B------:R-:W-:Y:S01]  /*1920*/  LOP3.LUT R218, R2.reuse, 0x66, RZ, 0xfc, !PT ;  /* 0x0000006602da7812 */ /* 0x040fe200078efcff */
[C---:B------:R-:W-:Y:S01]  /*1930*/  IMAD R23, R3.reuse, R22, R25 ;  /* 0x0000001603177224 */ /* 0x040fe200078e0219 */
[C---:B------:R-:W-:Y:S01]  /*1940*/  LOP3.LUT R231, R2.reuse, 0x48, RZ, 0xfc, !PT ;  /* 0x0000004802e77812 */ /* 0x040fe200078efcff */
[----:B------:R-:W-:Y:S01]  /*1950*/  IMAD.MOV R24, RZ, RZ, -R24 ;  /* 0x000000ffff187224 */ /* 0x000fe200078e0a18 */
[C---:B------:R-:W-:Y:S01]  /*1960*/  LOP3.LUT R229, R2.reuse, 0x4c, RZ, 0xfc, !PT ;  /* 0x0000004c02e57812 */ /* 0x040fe200078efcff */
[C---:B------:R-:W-:Y:S01]  /*1970*/  IMAD R22, R3.reuse, R27, R26 ;  /* 0x0000001b03167224 */ /* 0x040fe200078e021a */
[----:B------:R-:W-:Y:S01]  /*1980*/  IABS R27, R32 ;  /* 0x00000020001b7213 */ /* 0x000fe20000000000 */
[C---:B------:R-:W-:Y:S01]  /*1990*/  IMAD R24, R3.reuse, R24, R28 ;  /* 0x0000001803187224 */ /* 0x040fe200078e021c */
[----:B------:R-:W-:Y:S01]  /*19a0*/  LOP3.LUT R221, R2, 0x60, RZ, 0xfc, !PT ;  /* 0x0000006002dd7812 */ /* 0x000fe200078efcff */
[----:B------:R-:W-:Y:S01]  /*19b0*/  @!P5 IMAD.MOV R19, RZ, RZ, -R19 ;  /* 0x000000ffff13d224 */ /* 0x000fe200078e0a13 */
[----:B------:R-:W-:Y:S01]  /*19c0*/  ISETP.GT.U32.AND P5, PT, R3, R22, PT ;  /* 0x000000160300720c */ /* 0x000fe20003fa4070 */
[--C-:B------:R-:W-:Y:S01]  /*19d0*/  @!P4 IMAD.IADD R21, R21, 0x1, -R3.reuse ;  /* 0x000000011515c824 */ /* 0x100fe200078e0a03 */
[C---:B------:R-:W-:Y:S01]  /*19e0*/  ISETP.GT.U32.AND P4, PT, R3.reuse, R24, PT ;  /* 0x000000180300720c */ /* 0x040fe20003f84070 */
[----:B------:R-:W-:Y:S01]  /*19f0*/  @!P0 IMAD.MOV R18, RZ, RZ, -R18 ;  /* 0x000000ffff128224 */ /* 0x000fe200078e0a12 */
[----:B------:R-:W-:Y:S01]  /*1a00*/  ISETP.GT.U32.AND P0, PT, R3, R23, PT ;  /* 0x000000170300720c */ /* 0x000fe20003f04070 */
[----:B------:R-:W-:Y:S01]  /*1a10*/  @!P6 IMAD.IADD R20, R20, 0x1, -R3 ;  /* 0x000000011414e824 */ /* 0x000fe200078e0a03 */
[----:B------:R-:W-:Y:S01]  /*1a20*/  ISETP.GE.AND P6, PT, R29, RZ, PT ;  /* 0x000000ff1d00720c */ /* 0x000fe20003fc6270 */
[----:B------:R-:W-:Y:S01]  /*1a30*/  IMAD.HI.U32 R25, R10, R27, RZ ;  /* 0x0000001b0a197227 */ /* 0x000fe200078e00ff */
[----:B------:R-:W-:-:S02]  /*1a40*/  IABS R29, R33 ;  /* 0x00000021001d7213 */ /* 0x000fc40000000000 */
[C---:B------:R-:W-:Y:S01]  /*1a50*/  LOP3.LUT R234, R2.reuse, 0x42, RZ, 0xfc, !PT ;  /* 0x0000004202ea7812 */ /* 0x040fe200078efcff */
[----:B------:R-:W-:Y:S01]  /*1a60*/  IMAD.MOV R28, RZ, RZ, -R25 ;  /* 0x000000ffff1c7224 */ /* 0x000fe200078e0a19 */
[----:B------:R-:W-:Y:S01]  /*1a70*/  LOP3.LUT R232, R2, 0x46, RZ, 0xfc, !PT ;  /* 0x0000004602e87812 */ /* 0x000fe200078efcff */
[--C-:B------:R-:W-:Y:S01]  /*1a80*/  @!P5 IMAD.IADD R22, R22, 0x1, -R3.reuse ;  /* 0x000000011616d824 */ /* 0x100fe200078e0a03 */
[----:B------:R-:W-:Y:S01]  /*1a90*/  LOP3.LUT R224, R2, 0x58, RZ, 0xfc, !PT ;  /* 0x0000005802e07812 */ /* 0x000fe200078efcff */
[--C-:B------:R-:W-:Y:S01]  /*1aa0*/  @!P4 IMAD.IADD R24, R24, 0x1, -R3.reuse ;  /* 0x000000011818c824 */ /* 0x100fe200078e0a03 */
[----:B------:R-:W-:Y:S01]  /*1ab0*/  LOP3.LUT R238, R2, 0x3a, RZ, 0xfc, !PT ;  /* 0x0000003a02ee7812 */ /* 0x000fe200078efcff */
[----:B------:R-:W-:Y:S01]  /*1ac0*/  IMAD.HI.U32 R26, R10, R29, RZ ;  /* 0x0000001d0a1a7227 */ /* 0x000fe200078e00ff */
[----:B------:R-:W-:Y:S02]  /*1ad0*/  ISETP.GT.U32.AND P4, PT, R3, R22, PT ;  /* 0x000000160300720c */ /* 0x000fe40003f84070 */
[C---:B------:R-:W-:Y:S01]  /*1ae0*/  LOP3.LUT R236, R2.reuse, 0x40, RZ, 0xfc, !PT ;  /* 0x0000004002ec7812 */ /* 0x040fe200078efcff */
[----:B------:R-:W-:Y:S01]  /*1af0*/  IMAD.MOV R26, RZ, RZ, -R26 ;  /* 0x000000ffff1a7224 */ /* 0x000fe200078e0a1a */
[----:B------:R-:W-:Y:S01]  /*1b00*/  LOP3.LUT R227, R2, 0x52, RZ, 0xfc, !PT ;  /* 0x0000005202e37812 */ /* 0x000fe200078efcff */
[----:B------:R-:W-:Y:S01]  /*1b10*/  @!P0 IMAD.IADD R23, R23, 0x1, -R3 ;  /* 0x0000000117178824 */ /* 0x000fe200078e0a03 */
[----:B------:R-:W-:Y:S01]  /*1b20*/  ISETP.GE.AND P0, PT, R30, RZ, PT ;  /* 0x000000ff1e00720c */ /* 0x000fe20003f06270 */
[C---:B------:R-:W-:Y:S01]  /*1b30*/  IMAD R26, R3.reuse, R26, R29 ;  /* 0x0000001a031a7224 */ /* 0x040fe200078e021d */
[----:B------:R-:W-:Y:S01]  /*1b40*/  IABS R30, R34 ;  /* 0x00000022001e7213 */ /* 0x000fe20000000000 */
[C---:B------:R-:W-:Y:S01]  /*1b50*/  IMAD R25, R3.reuse, R28, R27 ;  /* 0x0000001c03197224 */ /* 0x040fe200078e021b */
[C---:B------:R-:W-:Y:S01]  /*1b60*/  ISETP.GT.U32.AND P5, PT, R3.reuse, R23, PT ;  /* 0x000000170300720c */ /* 0x040fe20003fa4070 */
[----:B------:R-:W-:Y:S01]  /*1b70*/  @!P2 IMAD.MOV R20, RZ, RZ, -R20 ;  /* 0x000000ffff14a224 */ /* 0x000fe200078e0a14 */
[C---:B------:R-:W-:Y:S01]  /*1b80*/  ISETP.GT.U32.AND P2, PT, R3.reuse, R24, PT ;  /* 0x000000180300720c */ /* 0x040fe20003f44070 */
[----:B------:R-:W-:Y:S01]  /*1b90*/  @!P4 IMAD.IADD R22, R22, 0x1, -R3 ;  /* 0x000000011616c824 */ /* 0x000fe200078e0a03 */
[----:B------:R-:W-:Y:S01]  /*1ba0*/  ISETP.GT.U32.AND P4, PT, R3, R26, PT ;  /* 0x0000001a0300720c */ /* 0x000fe20003f84070 */
[----:B------:R-:W-:Y:S01]  /*1bb0*/  IMAD.HI.U32 R28, R10, R31, RZ ;  /* 0x0000001f0a1c7227 */ /* 0x000fe200078e00ff */
[----:B------:R-:W-:-:S02]  /*1bc0*/  IABS R29, R36 ;  /* 0x00000024001d7213 */ /* 0x000fc40000000000 */
[----:B------:R-:W-:Y:S01]  /*1bd0*/  LOP3.LUT R241, R2, 0x34, RZ, 0xfc, !PT ;  /* 0x0000003402f17812 */ /* 0x000fe200078efcff */
[----:B------:R-:W-:Y:S01]  /*1be0*/  IMAD.HI.U32 R27, R10, R30, RZ ;  /* 0x0000001e0a1b7227 */ /* 0x000fe200078e00ff */
[C---:B------:R-:W-:Y:S02]  /*1bf0*/  LOP3.LUT R239, R2.reuse, 0x38, RZ, 0xfc, !PT ;  /* 0x0000003802ef7812 */ /* 0x040fe400078efcff */
[C---:B------:R-:W-:Y:S01]  /*1c00*/  LOP3.LUT R230, R2.reuse, 0x4a, RZ, 0xfc, !PT ;  /* 0x0000004a02e67812 */ /* 0x040fe200078efcff */
[--C-:B------:R-:W-:Y:S01]  /*1c10*/  @!P5 IMAD.IADD R23, R23, 0x1, -R3.reuse ;  /* 0x000000011717d824 */ /* 0x100fe200078e0a03 */
[C---:B------:R-:W-:Y:S01]  /*1c20*/  ISETP.GT.U32.AND P5, PT, R3.reuse, R25, PT ;  /* 0x000000190300720c */ /* 0x040fe20003fa4070 */
[----:B------:R-:W-:Y:S01]  /*1c30*/  IMAD.MOV R28, RZ, RZ, -R28 ;  /* 0x000000ffff1c7224 */ /* 0x000fe200078e0a1c */
[----:B------:R-:W-:Y:S01]  /*1c40*/  LOP3.LUT R244, R2, 0x2c, RZ, 0xfc, !PT ;  /* 0x0000002c02f47812 */ /* 0x000fe200078efcff */
[----:B------:R-:W-:Y:S01]  /*1c50*/  @!P4 IMAD.IADD R26, R26, 0x1, -R3 ;  /* 0x000000011a1ac824 */ /* 0x000fe200078e0a03 */
[C---:B------:R-:W-:Y:S01]  /*1c60*/  LOP3.LUT R242, R2.reuse, 0x32, RZ, 0xfc, !PT ;  /* 0x0000003202f27812 */ /* 0x040fe200078efcff */
[----:B------:R-:W-:Y:S01]  /*1c70*/  IMAD.MOV R27, RZ, RZ, -R27 ;  /* 0x000000ffff1b7224 */ /* 0x000fe200078e0a1b */
[----:B------:R-:W-:Y:S01]  /*1c80*/  LOP3.LUT R233, R2, 0x44, RZ, 0xfc, !PT ;  /* 0x0000004402e97812 */ /* 0x000fe200078efcff */
[C---:B------:R-:W-:Y:S01]  /*1c90*/  IMAD R28, R3.reuse, R28, R31 ;  /* 0x0000001c031c7224 */ /* 0x040fe200078e021f */
[C---:B------:R-:W-:Y:S01]  /*1ca0*/  ISETP.GT.U32.AND P4, PT, R3.reuse, R26, PT ;  /* 0x0000001a0300720c */ /* 0x040fe20003f84070 */
[----:B------:R-:W-:Y:S01]  /*1cb0*/  @!P3 IMAD.MOV R21, RZ, RZ, -R21 ;  /* 0x000000ffff15b224 */ /* 0x000fe200078e0a15 */
[----:B------:R-:W-:Y:S01]  /*1cc0*/  LOP3.LUT R31, R4, 0x27, RZ, 0xfc, !PT ;  /* 0x00000027041f7812 */ /* 0x000fe200078efcff */
[----:B------:R-:W-:Y:S01]  /*1cd0*/  IMAD R27, R3, R27, R30 ;  /* 0x0000001b031b7224 */ /* 0x000fe200078e021e */
[C---:B------:R-:W-:Y:S01]  /*1ce0*/  LOP3.LUT R247, R2.reuse, 0x26, RZ, 0xfc, !PT ;  /* 0x0000002602f77812 */ /* 0x040fe200078efcff */
[----:B------:R-:W-:Y:S01]  /*1cf0*/  @!P5 IMAD.IADD R25, R25, 0x1, -R3 ;  /* 0x000000011919d824 */ /* 0x000fe200078e0a03 */
[----:B------:R-:W-:Y:S01]  /*1d00*/  ISETP.GE.AND P5, PT, R33, RZ, PT ;  /* 0x000000ff2100720c */ /* 0x000fe20003fa6270 */
[----:B------:R-:W-:Y:S01]  /*1d10*/  IMAD.MOV.U32 R30, RZ, RZ, R29 ;  /* 0x000000ffff1e7224 */ /* 0x000fe200078e001d */
[----:B------:R-:W-:Y:S01]  /*1d20*/  LOP3.LUT R245, R2, 0x2a, RZ, 0xfc, !PT ;  /* 0x0000002a02f57812 */ /* 0x000fe200078efcff */
[----:B------:R-:W-:Y:S01]  /*1d30*/  @!P2 IMAD.IADD R24, R24, 0x1, -R3 ;  /* 0x000000011818a824 */ /* 0x000fe200078e0a03 */
[----:B------:R-:W-:Y:S01]  /*1d40*/  ISETP.GT.U32.AND P3, PT, R3, R25, PT ;  /* 0x000000190300720c */ /* 0x000fe20003f64070 */
[----:B------:R-:W-:Y:S01]  /*1d50*/  IMAD.HI.U32 R29, R10, R30, RZ ;  /* 0x0000001e0a1d7227 */ /* 0x000fe200078e00ff */
[----:B------:R-:W-:-:S02]  /*1d60*/  ISETP.GE.AND P2, PT, R32, RZ, PT ;  /* 0x000000ff2000720c */ /* 0x000fc40003f46270 */
[----:B------:R-:W-:Y:S01]  /*1d70*/  IABS R32, R31 ;  /* 0x0000001f00207213 */ /* 0x000fe20000000000 */
[----:B------:R-:W-:Y:S01]  /*1d80*/  @!P4 IMAD.IADD R26, R26, 0x1, -R3 ;  /* 0x000000011a1ac824 */ /* 0x000fe200078e0a03 */
[C---:B------:R-:W-:Y:S01]  /*1d90*/  ISETP.GT.U32.AND P4, PT, R3.reuse, R28, PT ;  /* 0x0000001c0300720c */ /* 0x040fe20003f84070 */
[----:B------:R-:W-:Y:S01]  /*1da0*/  IMAD.MOV R29, RZ, RZ, -R29 ;  /* 0x000000ffff1d7224 */ /* 0x000fe200078e0a1d */
[C---:B------:R-:W-:Y:S01]  /*1db0*/  LOP3.LUT R237, R2.reuse, 0x3c, RZ, 0xfc, !PT ;  /* 0x0000003c02ed7812 */ /* 0x040fe200078efcff */
[----:B------:R-:W-:Y:S01]  /*1dc0*/  @!P1 IMAD.MOV R23, RZ, RZ, -R23 ;  /* 0x000000ffff179224 */ /* 0x000fe200078e0a17 */
[C---:B------:R-:W-:Y:S01]  /*1dd0*/  ISETP.GT.U32.AND P1, PT, R3.reuse, R27, PT ;  /* 0x0000001b0300720c */ /* 0x040fe20003f24070 */
[----:B------:R-:W-:Y:S01]  /*1de0*/  IMAD R29, R3, R29, R30 ;  /* 0x0000001d031d7224 */ /* 0x000fe200078e021e */
[----:B------:R-:W-:Y:S01]  /*1df0*/  LOP3.LUT R250, R2, 0x20, RZ, 0xfc, !PT ;  /* 0x0000002002fa7812 */ /* 0x000fe200078efcff */
[----:B------:R-:W-:Y:S01]  /*1e00*/  @!P3 IMAD.IADD R25, R25, 0x1, -R3 ;  /* 0x000000011919b824 */ /* 0x000fe200078e0a03 */
[----:B------:R-:W-:Y:S01]  /*1e10*/  ISETP.GE.AND P3, PT, R36, RZ, PT ;  /* 0x000000ff2400720c */ /* 0x000fe20003f66270 */
[----:B------:R-:W-:Y:S01]  /*1e20*/  IMAD.HI.U32 R30, R10, R32, RZ ;  /* 0x000000200a1e7227 */ /* 0x000fe200078e00ff */
[----:B------:R-:W-:-:S02]  /*1e30*/  LOP3.LUT R36, R4, 0x25, RZ, 0xfc, !PT ;  /* 0x0000002504247812 */ /* 0x000fc400078efcff */
[----:B------:R-:W-:Y:S01]  /*1e40*/  LOP3.LUT R248, R2, 0x24, RZ, 0xfc, !PT ;  /* 0x0000002402f87812 */ /* 0x000fe200078efcff */
[----:B------:R-:W-:Y:S01]  /*1e50*/  @!P4 IMAD.IADD R28, R28, 0x1, -R3 ;  /* 0x000000011c1cc824 */ /* 0x000fe200078e0a03 */
[C---:B------:R-:W-:Y:S01]  /*1e60*/  LOP3.LUT R240, R2.reuse, 0x36, RZ, 0xfc, !PT ;  /* 0x0000003602f07812 */ /* 0x040fe200078efcff */
[----:B------:R-:W-:Y:S01]  /*1e70*/  @!P2 IMAD.MOV R25, RZ, RZ, -R25 ;  /* 0x000000ffff19a224 */ /* 0x000fe200078e0a19 */
[C---:B------:R-:W-:Y:S01]  /*1e80*/  ISETP.GT.U32.AND P2, PT, R3.reuse, R29, PT ;  /* 0x0000001d0300720c */ /* 0x040fe20003f44070 */
[----:B------:R-:W-:Y:S01]  /*1e90*/  IMAD.MOV R30, RZ, RZ, -R30 ;  /* 0x000000ffff1e7224 */ /* 0x000fe200078e0a1e */
[----:B------:R-:W-:Y:S01]  /*1ea0*/  ISETP.GT.U32.AND P4, PT, R3, R28, PT ;  /* 0x0000001c0300720c */ /* 0x000fe20003f84070 */
[--C-:B------:R-:W-:Y:S01]  /*1eb0*/  @!P1 IMAD.IADD R27, R27, 0x1, -R3.reuse ;  /* 0x000000011b1b9824 */ /* 0x100fe200078e0a03 */
[C---:B------:R-:W-:Y:S01]  /*1ec0*/  LOP3.LUT R124, R2.reuse, 0x18, RZ, 0xfc, !PT ;  /* 0x00000018027c7812 */ /* 0x040fe200078efcff */
[C---:B------:R-:W-:Y:S01]  /*1ed0*/  IMAD R30, R3.reuse, R30, R32 ;  /* 0x0000001e031e7224 */ /* 0x040fe200078e0220 */
[----:B------:R-:W-:Y:S01]  /*1ee0*/  LOP3.LUT R251, R2, 0x1c, RZ, 0xfc, !PT ;  /* 0x0000001c02fb7812 */ /* 0x000fe200078efcff */
[----:B------:R-:W-:Y:S01]  /*1ef0*/  @!P6 IMAD.MOV R22, RZ, RZ, -R22 ;  /* 0x000000ffff16e224 */ /* 0x000fe200078e0a16 */
[----:B------:R-:W-:Y:S01]  /*1f00*/  ISETP.GT.U32.AND P1, PT, R3, R27, PT ;  /* 0x0000001b0300720c */ /* 0x000fe20003f24070 */
[----:B------:R-:W-:Y:S01]  /*1f10*/  @!P0 IMAD.MOV R24, RZ, RZ, -R24 ;  /* 0x000000ffff188224 */ /* 0x000fe200078e0a18 */
[----:B------:R-:W-:Y:S01]  /*1f20*/  ISETP.GE.AND P6, PT, R34, RZ, PT ;  /* 0x000000ff2200720c */ /* 0x000fe20003fc6270 */
[----:B------:R-:W-:Y:S01]  /*1f30*/  @!P5 IMAD.MOV R26, RZ, RZ, -R26 ;  /* 0x000000ffff1ad224 */ /* 0x000fe200078e0a1a */
[----:B------:R-:W-:Y:S01]  /*1f40*/  ISETP.GE.AND P0, PT, R35, RZ, PT ;  /* 0x000000ff2300720c */ /* 0x000fe20003f06270 */
[--C-:B------:R-:W-:Y:S01]  /*1f50*/  @!P2 IMAD.IADD R29, R29, 0x1, -R3.reuse ;  /* 0x000000011d1da824 */ /* 0x100fe200078e0a03 */
[----:B------:R-:W-:Y:S01]  /*1f60*/  LOP3.LUT R34, R4, 0x26, RZ, 0xfc, !PT ;  /* 0x0000002604227812 */ /* 0x000fe200078efcff */
[----:B------:R-:W-:Y:S01]  /*1f70*/  @!P4 IMAD.IADD R28, R28, 0x1, -R3 ;  /* 0x000000011c1cc824 */ /* 0x000fe200078e0a03 */
[----:B------:R-:W-:-:S02]  /*1f80*/  ISETP.GT.U32.AND P4, PT, R3, R30, PT ;  /* 0x0000001e0300720c */ /* 0x000fc40003f84070 */
[----:B------:R-:W-:Y:S02]  /*1f90*/  IABS R35, R36 ;  /* 0x0000002400237213 */ /* 0x000fe40000000000 */
[----:B------:R-:W-:Y:S01]  /*1fa0*/  ISETP.GT.U32.AND P2, PT, R3, R29, PT ;  /* 0x0000001d0300720c */ /* 0x000fe20003f44070 */
[----:B------:R-:W-:Y:S01]  /*1fb0*/  @!P1 IMAD.IADD R27, R27, 0x1, -R3 ;  /* 0x000000011b1b9824 */ /* 0x000fe200078e0a03 */
[----:B------:R-:W-:Y:S01]  /*1fc0*/  IABS R33, R34 ;  /* 0x0000002200217213 */ /* 0x000fe20000000000 */
[----:B------:R-:W-:Y:S01]  /*1fd0*/  IMAD.HI.U32 R32, R10, R35, RZ ;  /* 0x000000230a207227 */ /* 0x000fe200078e00ff */
[----:B------:R-:W-:Y:S02]  /*1fe0*/  ISETP.GE.AND P5, PT, R31, RZ, PT ;  /* 0x000000ff1f00720c */ /* 0x000fe40003fa6270 */
[----:B------:R-:W-:Y:S01]  /*1ff0*/  ISETP.GE.AND P1, PT, R34, RZ, PT ;  /* 0x000000ff2200720c */ /* 0x000fe20003f26270 */
[----:B------:R-:W-:Y:S01]  /*2000*/  IMAD.HI.U32 R31, R10, R33, RZ ;  /* 0x000000210a1f7227 */ /* 0x000fe200078e00ff */
[----:B------:R-:W-:-:S02]  /*2010*/  LOP3.LUT R243, R2, 0x30, RZ, 0xfc, !PT ;  /* 0x0000003002f37812 */ /* 0x000fc400078efcff */
[C---:B------:R-:W-:Y:S01]  /*2020*/  LOP3.LUT R120, R2.reuse, 0x14, RZ, 0xfc, !PT ;  /* 0x0000001402787812 */ /* 0x040fe200078efcff */
[----:B------:R-:W-:Y:S01]  /*2030*/  IMAD.MOV R32, RZ, RZ, -R32 ;  /* 0x000000ffff207224 */ /* 0x000fe200078e0a20 */
[----:B------:R-:W-:Y:S01]  /*2040*/  LOP3.LUT R122, R2, 0x16, RZ, 0xfc, !PT ;  /* 0x00000016027a7812 */ /* 0x000fe200078efcff */
[----:B------:R-:W-:Y:S01]  /*2050*/  @!P4 IMAD.IADD R30, R30, 0x1, -R3 ;  /* 0x000000011e1ec824 */ /* 0x000fe200078e0a03 */
[C---:B------:R-:W-:Y:S01]  /*2060*/  LOP3.LUT R246, R2.reuse, 0x28, RZ, 0xfc, !PT ;  /* 0x0000002802f67812 */ /* 0x040fe200078efcff */
[----:B------:R-:W-:Y:S01]  /*2070*/  IMAD.MOV R34, RZ, RZ, -R31 ;  /* 0x000000ffff227224 */ /* 0x000fe200078e0a1f */
[C---:B------:R-:W-:Y:S01]  /*2080*/  LOP3.LUT R116, R2.reuse, 0x10, RZ, 0xfc, !PT ;  /* 0x0000001002747812 */ /* 0x040fe200078efcff */
[----:B------:R-:W-:Y:S01]  /*2090*/  @!P2 IMAD.IADD R29, R29, 0x1, -R3 ;  /* 0x000000011d1da824 */ /* 0x000fe200078e0a03 */
[C---:B------:R-:W-:Y:S01]  /*20a0*/  ISETP.GT.U32.AND P4, PT, R3.reuse, R30, PT ;  /* 0x0000001e0300720c */ /* 0x040fe20003f84070 */
[C---:B------:R-:W-:Y:S01]  /*20b0*/  IMAD R32, R3.reuse, R32, R35 ;  /* 0x0000002003207224 */ /* 0x040fe200078e0223 */
[----:B------:R-:W-:Y:S01]  /*20c0*/  LOP3.LUT R118, R2, 0x12, RZ, 0xfc, !PT ;  /* 0x0000001202767812 */ /* 0x000fe200078efcff */
[C---:B------:R-:W-:Y:S01]  /*20d0*/  IMAD R31, R3.reuse, R34, R33 ;  /* 0x00000022031f7224 */ /* 0x040fe200078e0221 */
[----:B------:R-:W-:Y:S01]  /*20e0*/  LOP3.LUT R33, R4, 0x24, RZ, 0xfc, !PT ;  /* 0x0000002404217812 */ /* 0x000fe200078efcff */
[----:B------:R-:W-:Y:S01]  /*20f0*/  @!P3 IMAD.MOV R29, RZ, RZ, -R29 ;  /* 0x000000ffff1db224 */ /* 0x000fe200078e0a1d */
[----:B------:R-:W-:Y:S01]  /*2100*/  ISETP.GT.U32.AND P3, PT, R3, R32, PT ;  /* 0x000000200300720c */ /* 0x000fe20003f64070 */
[----:B------:R-:W-:Y:S01]  /*2110*/  IMAD.HI.U32 R34, R10, R37, RZ ;  /* 0x000000250a227227 */ /* 0x000fe200078e00ff */
[----:B------:R-:W-:-:S02]  /*2120*/  ISETP.GE.AND P2, PT, R33, RZ, PT ;  /* 0x000000ff2100720c */ /* 0x000fc40003f46270 */
[----:B------:R-:W-:Y:S01]  /*2130*/  IABS R33, R33 ;  /* 0x0000002100217213 */ /* 0x000fe20000000000 */
[----:B------:R-:W-:Y:S01]  /*2140*/  @!P0 IMAD.MOV R28, RZ, RZ, -R28 ;  /* 0x000000ffff1c8224 */ /* 0x000fe200078e0a1c */
[----:B------:R-:W-:Y:S01]  /*2150*/  ISETP.GT.U32.AND P0, PT, R3, R31, PT ;  /* 0x0000001f0300720c */ /* 0x000fe20003f04070 */
[----:B------:R-:W-:Y:S01]  /*2160*/  @!P4 IMAD.IADD R30, R30, 0x1, -R3 ;  /* 0x000000011e1ec824 */ /* 0x000fe200078e0a03 */
[----:B------:R-:W-:Y:S01]  /*2170*/  ISETP.GE.AND P4, PT, R39, RZ, PT ;  /* 0x000000ff2700720c */ /* 0x000fe20003f86270 */
[----:B------:R-:W-:Y:S01]  /*2180*/  IMAD.MOV.U32 R35, RZ, RZ, R33 ;  /* 0x000000ffff237224 */ /* 0x000fe200078e0021 */
[----:B------:R-:W-:Y:S01]  /*2190*/  IABS R39, R42 ;  /* 0x0000002a00277213 */ /* 0x000fe20000000000 */
[----:B------:R-:W-:Y:S01]  /*21a0*/  IMAD.MOV R34, RZ, RZ, -R34 ;  /* 0x000000ffff227224 */ /* 0x000fe200078e0a22 */
[----:B------:R-:W-:Y:S01]  /*21b0*/  LOP3.LUT R249, R2, 0x22, RZ, 0xfc, !PT ;  /* 0x0000002202f97812 */ /* 0x000fe200078efcff */
[----:B------:R-:W-:Y:S01]  /*21c0*/  @!P3 IMAD.IADD R32, R32, 0x1, -R3 ;  /* 0x000000012020b824 */ /* 0x000fe200078e0a03 */
[----:B------:R-:W-:Y:S01]  /*21d0*/  LEA.HI R207, R106, 0x7e, RZ, 0x1a ;  /* 0x0000007e6acf7811 */ /* 0x000fe200078fd0ff */
[----:B------:R-:W-:Y:S01]  /*21e0*/  IMAD.HI.U32 R33, R10, R35, RZ ;  /* 0x000000230a217227 */ /* 0x000fe200078e00ff */
[----:B------:R-:W-:-:S02]  /*21f0*/  LEA.HI R206, R106, 0x6e, RZ, 0x1a ;  /* 0x0000006e6ace7811 */ /* 0x000fc400078fd0ff */
[C---:B------:R-:W-:Y:S01]  /*2200*/  ISETP.GT.U32.AND P3, PT, R3.reuse, R32, PT ;  /* 0x000000200300720c */ /* 0x040fe20003f64070 */
[----:B------:R-:W-:Y:S01]  /*2210*/  @!P6 IMAD.MOV R27, RZ, RZ, -R27 ;  /* 0x000000ffff1be224 */ /* 0x000fe200078e0a1b */
[----:B------:R-:W-:Y:S01]  /*2220*/  ISETP.GE.AND P6, PT, R36, RZ, PT ;  /* 0x000000ff2400720c */ /* 0x000fe20003fc6270 */
[----:B------:R-:W-:Y:S01]  /*2230*/  IMAD.MOV R36, RZ, RZ, -R33 ;  /* 0x000000ffff247224 */ /* 0x000fe200078e0a21 */
[C---:B------:R-:W-:Y:S01]  /*2240*/  LOP3.LUT R112, R2.reuse, 0xa, RZ, 0xfc, !PT ;  /* 0x0000000a02707812 */ /* 0x040fe200078efcff */
[C---:B------:R-:W-:Y:S01]  /*2250*/  IMAD R34, R3.reuse, R34, R37 ;  /* 0x0000002203227224 */ /* 0x040fe200078e0225 */
[C---:B------:R-:W-:Y:S01]  /*2260*/  LOP3.LUT R114, R2.reuse, 0xc, RZ, 0xfc, !PT ;  /* 0x0000000c02727812 */ /* 0x040fe200078efcff */
[----:B------:R-:W-:Y:S01]  /*2270*/  IMAD.MOV.U32 R37, RZ, RZ, R39 ;  /* 0x000000ffff257224 */ /* 0x000fe200078e0027 */
[----:B------:R-:W-:Y:S01]  /*2280*/  IABS R39, R44 ;  /* 0x0000002c00277213 */ /* 0x000fe20000000000 */
[----:B------:R-:W-:Y:S01]  /*2290*/  IMAD R33, R3, R36, R35 ;  /* 0x0000002403217224 */ /* 0x000fe200078e0223 */
[----:B------:R-:W-:Y:S01]  /*22a0*/  LOP3.LUT R252, R2, 0x1a, RZ, 0xfc, !PT ;  /* 0x0000001a02fc7812 */ /* 0x000fe200078efcff */
[----:B------:R-:W-:-:S04]  /*22b0*/  IMAD.HI.U32 R36, R10, R37, RZ ;  /* 0x000000250a247227 */ /* 0x000fc800078e00ff */
[----:B------:R-:W-:Y:S02]  /*22c0*/  @!P0 IMAD.IADD R31, R31, 0x1, -R3 ;  /* 0x000000011f1f8824 */ /* 0x000fe400078e0a03 */
[----:B------:R-:W-:-:S03]  /*22d0*/  IMAD.HI.U32 R35, R10, R38, RZ ;  /* 0x000000260a237227 */ /* 0x000fc600078e00ff */
[C---:B------:R-:W-:Y:S01]  /*22e0*/  ISETP.GT.U32.AND P0, PT, R3.reuse, R31, PT ;  /* 0x0000001f0300720c */ /* 0x040fe20003f04070 */
[----:B------:R-:W-:Y:S02]  /*22f0*/  IMAD.MOV R36, RZ, RZ, -R36 ;  /* 0x000000ffff247224 */ /* 0x000fe400078e0a24 */
[----:B------:R-:W-:Y:S02]  /*2300*/  IMAD.MOV R35, RZ, RZ, -R35 ;  /* 0x000000ffff237224 */ /* 0x000fe400078e0a23 */
[C---:B------:R-:W-:Y:S02]  /*2310*/  IMAD R36, R3.reuse, R36, R37 ;  /* 0x0000002403247224 */ /* 0x040fe400078e0225 */
[--C-:B------:R-:W-:Y:S02]  /*2320*/  @!P3 IMAD.IADD R32, R32, 0x1, -R3.reuse ;  /* 0x000000012020b824 */ /* 0x100fe400078e0a03 */
[----:B------:R-:W-:Y:S01]  /*2330*/  @!P5 IMAD.MOV R30, RZ, RZ, -R30 ;  /* 0x000000ffff1ed224 */ /* 0x000fe200078e0a1e */
[C---:B------:R-:W-:Y:S01]  /*2340*/  ISETP.GT.U32.AND P5, PT, R3.reuse, R34, PT ;  /* 0x000000220300720c */ /* 0x040fe20003fa4070 */
[C---:B------:R-:W-:Y:S01]  /*2350*/  IMAD R35, R3.reuse, R35, R38 ;  /* 0x0000002303237224 */ /* 0x040fe200078e0226 */
[----:B------:R-:W-:Y:S01]  /*2360*/  IABS R38, R43 ;  /* 0x0000002b00267213 */ /* 0x000fe20000000000 */
[----:B------:R-:W-:Y:S01]  /*2370*/  @!P6 IMAD.MOV R32, RZ, RZ, -R32 ;  /* 0x000000ffff20e224 */ /* 0x000fe200078e0a20 */
[----:B------:R-:W-:Y:S01]  /*2380*/  ISETP.GT.U32.AND P6, PT, R3, R36, PT ;  /* 0x000000240300720c */ /* 0x000fe20003fc4070 */
[----:B------:R-:W-:Y:S01]  /*2390*/  @!P0 IMAD.IADD R31, R31, 0x1, -R3 ;  /* 0x000000011f1f8824 */ /* 0x000fe200078e0a03 */
[C---:B------:R-:W-:Y:S01]  /*23a0*/  ISETP.GT.U32.AND P0, PT, R3.reuse, R33, PT ;  /* 0x000000210300720c */ /* 0x040fe20003f04070 */
[----:B------:R-:W-:Y:S01]  /*23b0*/  IMAD.HI.U32 R37, R10, R38, RZ ;  /* 0x000000260a257227 */ /* 0x000fe200078e00ff */
[----:B------:R-:W-:-:S03]  /*23c0*/  ISETP.GT.U32.AND P3, PT, R3, R35, PT ;  /* 0x000000230300720c */ /* 0x000fc60003f64070 */
[----:B------:R-:W-:Y:S02]  /*23d0*/  IMAD.MOV R37, RZ, RZ, -R37 ;  /* 0x000000ffff257224 */ /* 0x000fe400078e0a25 */
[--C-:B------:R-:W-:Y:S02]  /*23e0*/  @!P5 IMAD.IADD R34, R34, 0x1, -R3.reuse ;  /* 0x000000012222d824 */ /* 0x100fe400078e0a03 */
[C---:B------:R-:W-:Y:S02]  /*23f0*/  IMAD R37, R3.reuse, R37, R38 ;  /* 0x0000002503257224 */ /* 0x040fe400078e0226 */
[----:B------:R-:W-:Y:S01]  /*2400*/  @!P6 IMAD.IADD R36, R36, 0x1, -R3 ;  /* 0x000000012424e824 */ /* 0x000fe200078e0a03 */
[----:B------:R-:W-:Y:S01]  /*2410*/  ISETP.GT.U32.AND P5, PT, R3, R34, PT ;  /* 0x000000220300720c */ /* 0x000fe20003fa4070 */
[----:B------:R-:W-:-:S03]  /*2420*/  IMAD.HI.U32 R38, R10, R39, RZ ;  /* 0x000000270a267227 */ /* 0x000fc600078e00ff */
[----:B------:R-:W-:Y:S01]  /*2430*/  ISETP.GT.U32.AND P6, PT, R3, R36, PT ;  /* 0x000000240300720c */ /* 0x000fe20003fc4070 */
[----:B------:R-:W-:Y:S01]  /*2440*/  @!P1 IMAD.MOV R31, RZ, RZ, -R31 ;  /* 0x000000ffff1f9224 */ /* 0x000fe200078e0a1f */
[----:B------:R-:W-:Y:S01]  /*2450*/  ISETP.GE.AND P1, PT, R40, RZ, PT ;  /* 0x000000ff2800720c */ /* 0x000fe20003f26270 */
[----:B------:R-:W-:Y:S02]  /*2460*/  IMAD.MOV R40, RZ, RZ, -R38 ;  /* 0x000000ffff287224 */ /* 0x000fe400078e0a26 */
[----:B------:R-:W-:-:S04]  /*2470*/  IMAD.HI.U32 R38, R10, R41, RZ ;  /* 0x000000290a267227 */ /* 0x000fc800078e00ff */
[--C-:B------:R-:W-:Y:S02]  /*2480*/  @!P0 IMAD.IADD R33, R33, 0x1, -R3.reuse ;  /* 0x0000000121218824 */ /* 0x100fe400078e0a03 */
[----:B------:R-:W-:Y:S02]  /*2490*/  IMAD.MOV R38, RZ, RZ, -R38 ;  /* 0x000000ffff267224 */ /* 0x000fe400078e0a26 */
[----:B------:R-:W-:Y:S01]  /*24a0*/  @!P5 IMAD.IADD R34, R34, 0x1, -R3 ;  /* 0x000000012222d824 */ /* 0x000fe200078e0a03 */
[C---:B------:R-:W-:Y:S01]  /*24b0*/  ISETP.GT.U32.AND P0, PT, R3.reuse, R33, PT ;  /* 0x000000210300720c */ /* 0x040fe20003f04070 */
[C---:B------:R-:W-:Y:S01]  /*24c0*/  IMAD R38, R3.reuse, R38, R41 ;  /* 0x0000002603267224 */ /* 0x040fe200078e0229 */
[----:B------:R-:W-:Y:S01]  /*24d0*/  ISETP.GT.U32.AND P5, PT, R3, R37, PT ;  /* 0x000000250300720c */ /* 0x000fe20003fa4070 */
[--C-:B------:R-:W-:Y:S02]  /*24e0*/  @!P6 IMAD.IADD R36, R36, 0x1, -R3.reuse ;  /* 0x000000012424e824 */ /* 0x100fe400078e0a03 */
[----:B------:R-:W-:Y:S01]  /*24f0*/  @!P3 IMAD.IADD R35, R35, 0x1, -R3 ;  /* 0x000000012323b824 */ /* 0x000fe200078e0a03 */
[C---:B------:R-:W-:Y:S01]  /*2500*/  ISETP.GT.U32.AND P6, PT, R3.reuse, R38, PT ;  /* 0x000000260300720c */ /* 0x040fe20003fc4070 */
[----:B------:R-:W-:Y:S01]  /*2510*/  @!P4 IMAD.MOV R34, RZ, RZ, -R34 ;  /* 0x000000ffff22c224 */ /* 0x000fe200078e0a22 */
[----:B------:R-:W-:Y:S01]  /*2520*/  ISETP.GE.AND P4, PT, R44, RZ, PT ;  /* 0x000000ff2c00720c */ /* 0x000fe20003f86270 */
[----:B------:R-:W-:Y:S01]  /*2530*/  IMAD R39, R3, R40, R39 ;  /* 0x0000002803277224 */ /* 0x000fe200078e0227 */
[----:B------:R-:W-:-:S02]  /*2540*/  LOP3.LUT R44, R4, 0x1d, RZ, 0xfc, !PT ;  /* 0x0000001d042c7812 */ /* 0x000fc400078efcff */
[----:B------:R-:W-:Y:S01]  /*2550*/  ISETP.GT.U32.AND P3, PT, R3, R35, PT ;  /* 0x000000230300720c */ /* 0x000fe20003f64070 */
[--C-:B------:R-:W-:Y:S01]  /*2560*/  @!P0 IMAD.IADD R33, R33, 0x1, -R3.reuse ;  /* 0x0000000121218824 */ /* 0x100fe200078e0a03 */
[----:B------:R-:W-:Y:S01]  /*2570*/  ISETP.GE.AND P0, PT, R42, RZ, PT ;  /* 0x000000ff2a00720c */ /* 0x000fe20003f06270 */
[----:B------:R-:W-:Y:S01]  /*2580*/  @!P5 IMAD.IADD R37, R37, 0x1, -R3 ;  /* 0x000000012525d824 */ /* 0x000fe200078e0a03 */
[----:B------:R-:W-:Y:S01]  /*2590*/  IABS R42, R44 ;  /* 0x0000002c002a7213 */ /* 0x000fe20000000000 */
[----:B------:R-:W-:Y:S01]  /*25a0*/  @!P2 IMAD.MOV R33, RZ, RZ, -R33 ;  /* 0x000000ffff21a224 */ /* 0x000fe200078e0a21 */
[----:B------:R-:W-:Y:S01]  /*25b0*/  ISETP.GE.AND P2, PT, R43, RZ, PT ;  /* 0x000000ff2b00720c */ /* 0x000fe20003f46270 */
[----:B------:R-:W-:Y:S01]  /*25c0*/  @!P6 IMAD.IADD R38, R38, 0x1, -R3 ;  /* 0x000000012626e824 */ /* 0x000fe200078e0a03 */
[----:B------:R-:W-:Y:S01]  /*25d0*/  IABS R43, R48 ;  /* 0x00000030002b7213 */ /* 0x000fe20000000000 */
[----:B------:R-:W-:Y:S01]  /*25e0*/  IMAD.HI.U32 R40, R10, R42, RZ ;  /* 0x0000002a0a287227 */ /* 0x000fe200078e00ff */
[----:B------:R-:W-:-:S02]  /*25f0*/  ISETP.GT.U32.AND P5, PT, R3, R37, PT ;  /* 0x000000250300720c */ /* 0x000fc40003fa4070 */
[----:B------:R-:W-:Y:S01]  /*2600*/  ISETP.GT.U32.AND P6, PT, R3, R38, PT ;  /* 0x000000260300720c */ /* 0x000fe20003fc4070 */
[----:B------:R-:W-:Y:S02]  /*2610*/  IMAD.MOV R40, RZ, RZ, -R40 ;  /* 0x000000ffff287224 */ /* 0x000fe400078e0a28 */
[----:B------:R-:W-:Y:S01]  /*2620*/  @!P3 IMAD.IADD R35, R35, 0x1, -R3 ;  /* 0x000000012323b824 */ /* 0x000fe200078e0a03 */
[----:B------:R-:W-:Y:S01]  /*2630*/  ISETP.GT.U32.AND P3, PT, R3, R39, PT ;  /* 0x000000270300720c */ /* 0x000fe20003f64070 */
[----:B------:R-:W-:-:S04]  /*2640*/  IMAD.HI.U32 R41, R10, R43, RZ ;  /* 0x0000002b0a297227 */ /* 0x000fc800078e00ff */
[C---:B------:R-:W-:Y:S02]  /*2650*/  IMAD R40, R3.reuse, R40, R42 ;  /* 0x0000002803287224 */ /* 0x040fe400078e022a */
[----:B------:R-:W-:Y:S02]  /*2660*/  IMAD.MOV R42, RZ, RZ, -R41 ;  /* 0x000000ffff2a7224 */ /* 0x000fe400078e0a29 */
[----:B------:R-:W-:Y:S02]  /*2670*/  @!P6 IMAD.IADD R38, R38, 0x1, -R3 ;  /* 0x000000012626e824 */ /* 0x000fe400078e0a03 */
[----:B------:R-:W-:Y:S02]  /*2680*/  IMAD R41, R3, R42, R43 ;  /* 0x0000002a03297224 */ /* 0x000fe400078e022b */
[--C-:B------:R-:W-:Y:S02]  /*2690*/  @!P3 IMAD.IADD R39, R39, 0x1, -R3.reuse ;  /* 0x000000012727b824 */ /* 0x100fe400078e0a03 */
[----:B------:R-:W-:Y:S01]  /*26a0*/  @!P5 IMAD.IADD R37, R37, 0x1, -R3 ;  /* 0x000000012525d824 */ /* 0x000fe200078e0a03 */
[C---:B------:R-:W-:Y:S01]  /*26b0*/  ISETP.GT.U32.AND P6, PT, R3.reuse, R41, PT ;  /* 0x000000290300720c */ /* 0x040fe20003fc4070 */
[----:B------:R-:W-:Y:S01]  /*26c0*/  @!P1 IMAD.MOV R35, RZ, RZ, -R35 ;  /* 0x000000ffff239224 */ /* 0x000fe200078e0a23 */
[----:B------:R-:W-:Y:S01]  /*26d0*/  ISETP.GT.U32.AND P3, PT, R3, R39, PT ;  /* 0x000000270300720c */ /* 0x000fe20003f64070 */
[----:B------:R-:W-:Y:S01]  /*26e0*/  @!P2 IMAD.MOV R37, RZ, RZ, -R37 ;  /* 0x000000ffff25a224 */ /* 0x000fe200078e0a25 */
[----:B------:R-:W-:Y:S01]  /*26f0*/  ISETP.GE.AND P5, PT, R44, RZ, PT ;  /* 0x000000ff2c00720c */ /* 0x000fe20003fa6270 */
[----:B------:R-:W-:Y:S01]  /*2700*/  @!P0 IMAD.MOV R36, RZ, RZ, -R36 ;  /* 0x000000ffff248224 */ /* 0x000fe200078e0a24 */
[----:B------:R-:W-:-:S02]  /*2710*/  ISETP.GE.AND P1, PT, R45, RZ, PT ;  /* 0x000000ff2d00720c */ /* 0x000fc40003f26270 */
[----:B------:R-:W-:Y:S02]  /*2720*/  IABS R44, R49 ;  /* 0x00000031002c7213 */ /* 0x000fe40000000000 */
[----:B------:R-:W-:-:S03]  /*2730*/  IABS R45, R52 ;  /* 0x00000034002d7213 */ /* 0x000fc60000000000 */
[----:B------:R-:W-:-:S04]  /*2740*/  IMAD.HI.U32 R42, R10, R44, RZ ;  /* 0x0000002c0a2a7227 */ /* 0x000fc800078e00ff */
[----:B------:R-:W-:Y:S02]  /*2750*/  @!P6 IMAD.IADD R41, R41, 0x1, -R3 ;  /* 0x000000012929e824 */ /* 0x000fe400078e0a03 */
[----:B------:R-:W-:-:S03]  /*2760*/  IMAD.HI.U32 R43, R10, R45, RZ ;  /* 0x0000002d0a2b7227 */ /* 0x000fc600078e00ff */
[----:B------:R-:W-:Y:S01]  /*2770*/  ISETP.GT.U32.AND P6, PT, R3, R41, PT ;  /* 0x000000290300720c */ /* 0x000fe20003fc4070 */
[----:B------:R-:W-:Y:S02]  /*2780*/  IMAD.MOV R42, RZ, RZ, -R42 ;  /* 0x000000ffff2a7224 */ /* 0x000fe400078e0a2a */
[----:B------:R-:W-:Y:S02]  /*2790*/  IMAD.MOV R46, RZ, RZ, -R43 ;  /* 0x000000ffff2e7224 */ /* 0x000fe400078e0a2b */
[----:B------:R-:W-:Y:S01]  /*27a0*/  @!P3 IMAD.IADD R39, R39, 0x1, -R3 ;  /* 0x000000012727b824 */ /* 0x000fe200078e0a03 */
[----:B------:R-:W-:Y:S01]  /*27b0*/  ISETP.GT.U32.AND P3, PT, R3, R40, PT ;  /* 0x000000280300720c */ /* 0x000fe20003f64070 */
[----:B------:R-:W-:-:S04]  /*27c0*/  IMAD.HI.U32 R43, R10, R47, RZ ;  /* 0x0000002f0a2b7227 */ /* 0x000fc800078e00ff */
[C---:B------:R-:W-:Y:S02]  /*27d0*/  IMAD R42, R3.reuse, R42, R44 ;  /* 0x0000002a032a7224 */ /* 0x040fe400078e022c */
[C---:B------:R-:W-:Y:S02]  /*27e0*/  IMAD R44, R3.reuse, R46, R45 ;  /* 0x0000002e032c7224 */ /* 0x040fe400078e022d */
[----:B------:R-:W-:Y:S01]  /*27f0*/  IMAD.MOV R46, RZ, RZ, -R43 ;  /* 0x000000ffff2e7224 */ /* 0x000fe200078e0a2b */
[C---:B------:R-:W-:Y:S01]  /*2800*/  ISETP.GT.U32.AND P2, PT, R3.reuse, R42, PT ;  /* 0x0000002a0300720c */ /* 0x040fe20003f44070 */
[----:B------:R-:W-:Y:S01]  /*2810*/  @!P1 IMAD.MOV R38, RZ, RZ, -R38 ;  /* 0x000000ffff269224 */ /* 0x000fe200078e0a26 */
[C---:B------:R-:W-:Y:S01]  /*2820*/  ISETP.GT.U32.AND P1, PT, R3.reuse, R44, PT ;  /* 0x0000002c0300720c */ /* 0x040fe20003f24070 */
[----:B------:R-:W-:Y:S01]  /*2830*/  IMAD R43, R3, R46, R47 ;  /* 0x0000002e032b7224 */ /* 0x000fe200078e022f */
[----:B------:R-:W-:Y:S01]  /*2840*/  IABS R47, R56 ;  /* 0x00000038002f7213 */ /* 0x000fe20000000000 */
[----:B------:R-:W-:-:S02]  /*2850*/  @!P6 IMAD.IADD R41, R41, 0x1, -R3 ;  /* 0x000000012929e824 */ /* 0x000fc400078e0a03 */
[--C-:B------:R-:W-:Y:S01]  /*2860*/  @!P3 IMAD.IADD R40, R40, 0x1, -R3.reuse ;  /* 0x000000012828b824 */ /* 0x100fe200078e0a03 */
[C---:B------:R-:W-:Y:S01]  /*2870*/  ISETP.GT.U32.AND P6, PT, R3.reuse, R43, PT ;  /* 0x0000002b0300720c */ /* 0x040fe20003fc4070 */
[----:B------:R-:W-:Y:S01]  /*2880*/  IMAD.HI.U32 R46, R10, R47, RZ ;  /* 0x0000002f0a2e7227 */ /* 0x000fe200078e00ff */
[----:B------:R-:W-:Y:S02]  /*2890*/  ISETP.GE.AND P3, PT, R48, RZ, PT ;  /* 0x000000ff3000720c */ /* 0x000fe40003f66270 */
[----:B------:R-:W-:Y:S01]  /*28a0*/  ISETP.GT.U32.AND P0, PT, R3, R40, PT ;  /* 0x000000280300720c */ /* 0x000fe20003f04070 */
[--C-:B------:R-:W-:Y:S01]  /*28b0*/  @!P2 IMAD.IADD R42, R42, 0x1, -R3.reuse ;  /* 0x000000012a2aa824 */ /* 0x100fe200078e0a03 */
[----:B------:R-:W-:Y:S01]  /*28c0*/  IABS R48, R54 ;  /* 0x0000003600307213 */ /* 0x000fe20000000000 */
[----:B------:R-:W-:Y:S01]  /*28d0*/  @!P1 IMAD.IADD R44, R44, 0x1, -R3 ;  /* 0x000000012c2c9824 */ /* 0x000fe200078e0a03 */
[----:B------:R-:W-:Y:S01]  /*28e0*/  ISETP.GE.AND P2, PT, R53, RZ, PT ;  /* 0x000000ff3500720c */ /* 0x000fe20003f46270 */
[----:B------:R-:W-:Y:S01]  /*28f0*/  IMAD.MOV R46, RZ, RZ, -R46 ;  /* 0x000000ffff2e7224 */ /* 0x000fe200078e0a2e */
[----:B------:R-:W-:Y:S01]  /*2900*/  ISETP.GT.U32.AND P1, PT, R3, R42, PT ;  /* 0x0000002a0300720c */ /* 0x000fe20003f24070 */
[----:B------:R-:W-:Y:S01]  /*2910*/  IMAD.HI.U32 R45, R10, R48, RZ ;  /* 0x000000300a2d7227 */ /* 0x000fe200078e00ff */
[----:B------:R-:W-:-:S03]  /*2920*/  IABS R53, R58 ;  /* 0x0000003a00357213 */ /* 0x000fc60000000000 */
[--C-:B------:R-:W-:Y:S01]  /*2930*/  @!P6 IMAD.IADD R43, R43, 0x1, -R3.reuse ;  /* 0x000000012b2be824 */ /* 0x100fe200078e0a03 */
[C---:B------:R-:W-:Y:S01]  /*2940*/  ISETP.GT.U32.AND P6, PT, R3.reuse, R44, PT ;  /* 0x0000002c0300720c */ /* 0x040fe20003fc4070 */
[----:B------:R-:W-:Y:S01]  /*2950*/  @!P0 IMAD.IADD R40, R40, 0x1, -R3 ;  /* 0x0000000128288824 */ /* 0x000fe200078e0a03 */
[----:B------:R-:W-:Y:S01]  /*2960*/  ISETP.GE.AND P0, PT, R52, RZ, PT ;  /* 0x000000ff3400720c */ /* 0x000fe20003f06270 */
[----:B------:R-:W-:Y:S02]  /*2970*/  IMAD.MOV R45, RZ, RZ, -R45 ;  /* 0x000000ffff2d7224 */ /* 0x000fe400078e0a2d */
[----:B------:R-:W-:Y:S01]  /*2980*/  @!P5 IMAD.MOV R40, RZ, RZ, -R40 ;  /* 0x000000ffff28d224 */ /* 0x000fe200078e0a28 */
[C---:B------:R-:W-:Y:S01]  /*2990*/  ISETP.GT.U32.AND P5, PT, R3.reuse, R43, PT ;  /* 0x0000002b0300720c */ /* 0x040fe20003fa4070 */
[C---:B------:R-:W-:Y:S02]  /*29a0*/  IMAD R46, R3.reuse, R46, R47 ;  /* 0x0000002e032e7224 */ /* 0x040fe400078e022f */
[----:B------:R-:W-:-:S02]  /*29b0*/  IMAD R45, R3, R45, R48 ;  /* 0x0000002d032d7224 */ /* 0x000fc400078e0230 */
[----:B------:R-:W-:Y:S01]  /*29c0*/  @!P4 IMAD.MOV R39, RZ, RZ, -R39 ;  /* 0x000000ffff27c224 */ /* 0x000fe200078e0a27 */
[----:B------:R-:W-:Y:S01]  /*29d0*/  ISETP.GE.AND P4, PT, R49, RZ, PT ;  /* 0x000000ff3100720c */ /* 0x000fe20003f86270 */
[--C-:B------:R-:W-:Y:S01]  /*29e0*/  @!P6 IMAD.IADD R44, R44, 0x1, -R3.reuse ;  /* 0x000000012c2ce824 */ /* 0x100fe200078e0a03 */
[C---:B------:R-:W-:Y:S01]  /*29f0*/  ISETP.GT.U32.AND P6, PT, R3.reuse, R46, PT ;  /* 0x0000002e0300720c */ /* 0x040fe20003fc4070 */
[----:B------:R-:W-:Y:S01]  /*2a00*/  @!P1 IMAD.IADD R42, R42, 0x1, -R3 ;  /* 0x000000012a2a9824 */ /* 0x000fe200078e0a03 */
[----:B------:R-:W-:Y:S01]  /*2a10*/  IABS R49, R57 ;  /* 0x0000003900317213 */ /* 0x000fe20000000000 */
[----:B------:R-:W-:Y:S01]  /*2a20*/  IMAD.HI.U32 R48, R10, R53, RZ ;  /* 0x000000350a307227 */ /* 0x000fe200078e00ff */
[----:B------:R-:W-:-:S03]  /*2a30*/  ISETP.GT.U32.AND P1, PT, R3, R45, PT ;  /* 0x0000002d0300720c */ /* 0x000fc60003f24070 */
[----:B------:R-:W-:-:S04]  /*2a40*/  IMAD.HI.U32 R47, R10, R49, RZ ;  /* 0x000000310a2f7227 */ /* 0x000fc800078e00ff */
[----:B------:R-:W-:Y:S01]  /*2a50*/  @!P5 IMAD.IADD R43, R43, 0x1, -R3 ;  /* 0x000000012b2bd824 */ /* 0x000fe200078e0a03 */
[----:B------:R-:W-:Y:S01]  /*2a60*/  ISETP.GE.AND P5, PT, R54, RZ, PT ;  /* 0x000000ff3600720c */ /* 0x000fe20003fa6270 */
[----:B------:R-:W-:Y:S02]  /*2a70*/  IMAD.MOV R52, RZ, RZ, -R47 ;  /* 0x000000ffff347224 */ /* 0x000fe400078e0a2f */
[----:B------:R-:W-:Y:S02]  /*2a80*/  IMAD.MOV R54, RZ, RZ, -R48 ;  /* 0x000000ffff367224 */ /* 0x000fe400078e0a30 */
[----:B------:R-:W-:Y:S02]  /*2a90*/  @!P6 IMAD.IADD R46, R46, 0x1, -R3 ;  /* 0x000000012e2ee824 */ /* 0x000fe400078e0a03 */
[----:B------:R-:W-:Y:S02]  /*2aa0*/  IMAD R48, R3, R52, R49 ;  /* 0x0000003403307224 */ /* 0x000fe400078e0231 */
[----:B------:R-:W-:Y:S01]  /*2ab0*/  @!P1 IMAD.IADD R45, R45, 0x1, -R3 ;  /* 0x000000012d2d9824 */ /* 0x000fe200078e0a03 */
[----:B------:R-:W-:Y:S01]  /*2ac0*/  ISETP.GE.AND P1, PT, R56, RZ, PT ;  /* 0x000000ff3800720c */ /* 0x000fe20003f26270 */
[C---:B------:R-:W-:Y:S01]  /*2ad0*/  IMAD R52, R3.reuse, R54, R53 ;  /* 0x0000003603347224 */ /* 0x040fe200078e0235 */
[----:B------:R-:W-:Y:S01]  /*2ae0*/  LOP3.LUT R53, R4, 0x13, RZ, 0xfc, !PT ;  /* 0x0000001304357812 */ /* 0x000fe200078efcff */
[----:B------:R-:W-:Y:S01]  /*2af0*/  IMAD.HI.U32 R47, R10, R55, RZ ;  /* 0x000000370a2f7227 */ /* 0x000fe200078e00ff */
[----:B------:R-:W-:-:S02]  /*2b00*/  ISETP.GT.U32.AND P6, PT, R3, R48, PT ;  /* 0x000000300300720c */ /* 0x000fc40003fc4070 */
[----:B------:R-:W-:Y:S01]  /*2b10*/  IABS R56, R53 ;  /* 0x0000003500387213 */ /* 0x000fe20000000000 */
[----:B------:R-:W-:Y:S01]  /*2b20*/  @!P4 IMAD.MOV R42, RZ, RZ, -R42 ;  /* 0x000000ffff2ac224 */ /* 0x000fe200078e0a2a */
[C---:B------:R-:W-:Y:S01]  /*2b30*/  ISETP.GT.U32.AND P4, PT, R3.reuse, R46, PT ;  /* 0x0000002e0300720c */ /* 0x040fe20003f84070 */
[----:B------:R-:W-:Y:S01]  /*2b40*/  @!P3 IMAD.MOV R41, RZ, RZ, -R41 ;  /* 0x000000ffff29b224 */ /* 0x000fe200078e0a29 */
[C---:B------:R-:W-:Y:S01]  /*2b50*/  ISETP.GT.U32.AND P3, PT, R3.reuse, R45, PT ;  /* 0x0000002d0300720c */ /* 0x040fe20003f64070 */
[----:B------:R-:W-:Y:S01]  /*2b60*/  @!P0 IMAD.MOV R44, RZ, RZ, -R44 ;  /* 0x000000ffff2c8224 */ /* 0x000fe200078e0a2c */
[C---:B------:R-:W-:Y:S01]  /*2b70*/  ISETP.GT.U32.AND P0, PT, R3.reuse, R52, PT ;  /* 0x000000340300720c */ /* 0x040fe20003f04070 */
[----:B------:R-:W-:Y:S02]  /*2b80*/  IMAD.MOV R54, RZ, RZ, -R47 ;  /* 0x000000ffff367224 */ /* 0x000fe400078e0a2f */
[----:B------:R-:W-:Y:S02]  /*2b90*/  @!P2 IMAD.MOV R43, RZ, RZ, -R43 ;  /* 0x000000ffff2ba224 */ /* 0x000fe400078e0a2b */
[----:B------:R-:W-:Y:S01]  /*2ba0*/  IMAD R54, R3, R54, R55 ;  /* 0x0000003603367224 */ /* 0x000fe200078e0237 */
[----:B------:R-:W-:Y:S01]  /*2bb0*/  LOP3.LUT R55, R4, 0x12, RZ, 0xfc, !PT ;  /* 0x0000001204377812 */ /* 0x000fe200078efcff */
[----:B------:R-:W-:-:S03]  /*2bc0*/  IMAD.HI.U32 R47, R10, R56, RZ ;  /* 0x000000380a2f7227 */ /* 0x000fc600078e00ff */
[----:B------:R-:W-:Y:S01]  /*2bd0*/  ISETP.GT.U32.AND P2, PT, R3, R54, PT ;  /* 0x000000360300720c */ /* 0x000fe20003f44070 */
[--C-:B------:R-:W-:Y:S01]  /*2be0*/  @!P4 IMAD.IADD R46, R46, 0x1, -R3.reuse ;  /* 0x000000012e2ec824 */ /* 0x100fe200078e0a03 */
[----:B------:R-:W-:Y:S01]  /*2bf0*/  ISETP.GE.AND P4, PT, R58, RZ, PT ;  /* 0x000000ff3a00720c */ /* 0x000fe20003f86270 */
[--C-:B------:R-:W-:Y:S01]  /*2c00*/  @!P3 IMAD.IADD R45, R45, 0x1, -R3.reuse ;  /* 0x000000012d2db824 */ /* 0x100fe200078e0a03 */
[----:B------:R-:W-:Y:S01]  /*2c10*/  IABS R58, R55 ;  /* 0x00000037003a7213 */ /* 0x000fe20000000000 */
[----:B------:R-:W-:Y:S01]  /*2c20*/  @!P0 IMAD.IADD R52, R52, 0x1, -R3 ;  /* 0x0000000134348824 */ /* 0x000fe200078e0a03 */
[----:B------:R-:W-:Y:S01]  /*2c30*/  ISETP.GE.AND P3, PT, R57, RZ, PT ;  /* 0x000000ff3900720c */ /* 0x000fe20003f66270 */
[----:B------:R-:W-:Y:S01]  /*2c40*/  @!P1 IMAD.MOV R46, RZ, RZ, -R46 ;  /* 0x000000ffff2e9224 */ /* 0x000fe200078e0a2e */
[----:B------:R-:W-:Y:S01]  /*2c50*/  ISETP.GE.AND P1, PT, R53, RZ, PT ;  /* 0x000000ff3500720c */ /* 0x000fe20003f26270 */
[----:B------:R-:W-:Y:S01]  /*2c60*/  @!P5 IMAD.MOV R45, RZ, RZ, -R45 ;  /* 0x000000ffff2dd224 */ /* 0x000fe200078e0a2d */
[----:B------:R-:W-:Y:S01]  /*2c70*/  ISETP.GT.U32.AND P5, PT, R3, R52, PT ;  /* 0x000000340300720c */ /* 0x000fe20003fa4070 */
[----:B------:R-:W-:Y:S01]  /*2c80*/  IMAD.MOV R49, RZ, RZ, -R47 ;  /* 0x000000ffff317224 */ /* 0x000fe200078e0a2f */
[----:B------:R-:W-:Y:S01]  /*2c90*/  LOP3.LUT R53, R4, 0x11, RZ, 0xfc, !PT ;  /* 0x0000001104357812 */ /* 0x000fe200078efcff */
[----:B------:R-:W-:Y:S01]  /*2ca0*/  IMAD.HI.U32 R47, R10, R58, RZ ;  /* 0x0000003a0a2f7227 */ /* 0x000fe200078e00ff */
[----:B------:R-:W-:-:S02]  /*2cb0*/  IABS R57, R61 ;  /* 0x0000003d00397213 */ /* 0x000fc40000000000 */
[----:B------:R-:W-:Y:S01]  /*2cc0*/  IABS R60, R53 ;  /* 0x00000035003c7213 */ /* 0x000fe20000000000 */
[----:B------:R-:W-:Y:S02]  /*2cd0*/  @!P2 IMAD.IADD R54, R54, 0x1, -R3 ;  /* 0x000000013636a824 */ /* 0x000fe400078e0a03 */
[----:B------:R-:W-:Y:S02]  /*2ce0*/  IMAD.MOV R47, RZ, RZ, -R47 ;  /* 0x000000ffff2f7224 */ /* 0x000fe400078e0a2f */
[----:B------:R-:W-:Y:S01]  /*2cf0*/  @!P6 IMAD.IADD R48, R48, 0x1, -R3 ;  /* 0x000000013030e824 */ /* 0x000fe200078e0a03 */
[C---:B------:R-:W-:Y:S01]  /*2d00*/  ISETP.GT.U32.AND P2, PT, R3.reuse, R54, PT ;  /* 0x000000360300720c */ /* 0x040fe20003f44070 */
[----:B------:R-:W-:Y:S01]  /*2d10*/  IMAD R58, R3, R47, R58 ;  /* 0x0000002f033a7224 */ /* 0x000fe200078e023a */
[----:B------:R-:W-:Y:S01]  /*2d20*/  ISETP.GE.AND P6, PT, R59, RZ, PT ;  /* 0x000000ff3b00720c */ /* 0x000fe20003fc6270 */
[C---:B------:R-:W-:Y:S01]  /*2d30*/  IMAD R56, R3.reuse, R49, R56 ;  /* 0x0000003103387224 */ /* 0x040fe200078e0238 */
[----:B------:R-:W-:Y:S01]  /*2d40*/  ISETP.GT.U32.AND P0, PT, R3, R48, PT ;  /* 0x000000300300720c */ /* 0x000fe20003f04070 */
[----:B------:R-:W-:Y:S01]  /*2d50*/  IMAD.HI.U32 R47, R10, R60, RZ ;  /* 0x0000003c0a2f7227 */ /* 0x000fe200078e00ff */
[----:B------:R-:W-:-:S03]  /*2d60*/  LOP3.LUT R59, R4, 0x10, RZ, 0xfc, !PT ;  /* 0x00000010043b7812 */ /* 0x000fc600078efcff */
[----:B------:R-:W-:Y:S01]  /*2d70*/  @!P5 IMAD.IADD R52, R52, 0x1, -R3 ;  /* 0x000000013434d824 */ /* 0x000fe200078e0a03 */
[C---:B------:R-:W-:Y:S01]  /*2d80*/  ISETP.GT.U32.AND P5, PT, R3.reuse, R56, PT ;  /* 0x000000380300720c */ /* 0x040fe20003fa4070 */
[----:B------:R-:W-:Y:S02]  /*2d90*/  IMAD.MOV R47, RZ, RZ, -R47 ;  /* 0x000000ffff2f7224 */ /* 0x000fe400078e0a2f */
[----:B------:R-:W-:Y:S02]  /*2da0*/  IMAD.MOV.U32 R71, RZ, RZ, R52 ;  /* 0x000000ffff477224 */ /* 0x000fe400078e0034 */
[C---:B------:R-:W-:Y:S02]  /*2db0*/  IMAD R60, R3.reuse, R47, R60 ;  /* 0x0000002f033c7224 */ /* 0x040fe400078e023c */
[----:B------:R-:W-:Y:S02]  /*2dc0*/  @!P4 IMAD.MOV R71, RZ, RZ, -R71 ;  /* 0x000000ffff47c224 */ /* 0x000fe400078e0a47 */
[--C-:B------:R-:W-:Y:S01]  /*2dd0*/  @!P2 IMAD.IADD R54, R54, 0x1, -R3.reuse ;  /* 0x000000013636a824 */ /* 0x100fe200078e0a03 */
[----:B------:R-:W-:Y:S01]  /*2de0*/  ISETP.GT.U32.AND P4, PT, R3, R60, PT ;  /* 0x0000003c0300720c */ /* 0x000fe20003f84070 */
[----:B------:R-:W-:Y:S01]  /*2df0*/  @!P0 IMAD.IADD R48, R48, 0x1, -R3 ;  /* 0x0000000130308824 */ /* 0x000fe200078e0a03 */
[----:B------:R-:W-:Y:S01]  /*2e00*/  ISETP.GE.AND P0, PT, R55, RZ, PT ;  /* 0x000000ff3700720c */ /* 0x000fe20003f06270 */
[----:B------:R-:W-:Y:S01]  /*2e10*/  IMAD.HI.U32 R49, R10, R57, RZ ;  /* 0x000000390a317227 */ /* 0x000fe200078e00ff */
[----:B------:R-:W-:-:S02]  /*2e20*/  IABS R55, R59 ;  /* 0x0000003b00377213 */ /* 0x000fc40000000000 */
[----:B------:R-:W-:Y:S01]  /*2e30*/  ISETP.GE.AND P2, PT, R53, RZ, PT ;  /* 0x000000ff3500720c */ /* 0x000fe20003f46270 */
[----:B------:R-:W-:Y:S02]  /*2e40*/  IMAD.MOV.U32 R73, RZ, RZ, R54 ;  /* 0x000000ffff497224 */ /* 0x000fe400078e0036 */
[----:B------:R-:W-:Y:S01]  /*2e50*/  @!P5 IMAD.IADD R56, R56, 0x1, -R3 ;  /* 0x000000013838d824 */ /* 0x000fe200078e0a03 */
[C---:B------:R-:W-:Y:S01]  /*2e60*/  ISETP.GT.U32.AND P5, PT, R3.reuse, R58, PT ;  /* 0x0000003a0300720c */ /* 0x040fe20003fa4070 */
[----:B------:R-:W-:Y:S02]  /*2e70*/  IMAD.MOV.U32 R69, RZ, RZ, R48 ;  /* 0x000000ffff457224 */ /* 0x000fe400078e0030 */
[----:B------:R-:W-:Y:S01]  /*2e80*/  IMAD.MOV R54, RZ, RZ, -R49 ;  /* 0x000000ffff367224 */ /* 0x000fe200078e0a31 */
[----:B------:R-:W-:Y:S01]  /*2e90*/  IABS R49, R88 ;  /* 0x0000005800317213 */ /* 0x000fe20000000000 */
[----:B------:R-:W-:Y:S01]  /*2ea0*/  @!P3 IMAD.MOV R69, RZ, RZ, -R69 ;  /* 0x000000ffff45b224 */ /* 0x000fe200078e0a45 */
[C---:B------:R-:W-:Y:S01]  /*2eb0*/  ISETP.GT.U32.AND P3, PT, R3.reuse, R56, PT ;  /* 0x000000380300720c */ /* 0x040fe20003f64070 */
[----:B------:R-:W-:-:S02]  /*2ec0*/  IMAD R54, R3, R54, R57 ;  /* 0x0000003603367224 */ /* 0x000fc400078e0239 */
[----:B------:R-:W-:Y:S02]  /*2ed0*/  @!P4 IMAD.IADD R60, R60, 0x1, -R3 ;  /* 0x000000013c3cc824 */ /* 0x000fe400078e0a03 */
[----:B------:R-:W-:Y:S01]  /*2ee0*/  IMAD.HI.U32 R47, R10, R55, RZ ;  /* 0x000000370a2f7227 */ /* 0x000fe200078e00ff */
[----:B------:R-:W-:-:S03]  /*2ef0*/  ISETP.GT.U32.AND P4, PT, R3, R54, PT ;  /* 0x000000360300720c */ /* 0x000fc60003f84070 */
[----:B------:R-:W-:Y:S02]  /*2f00*/  IMAD.MOV R52, RZ, RZ, -R47 ;  /* 0x000000ffff347224 */ /* 0x000fe400078e0a2f */
[----:B------:R-:W-:Y:S01]  /*2f10*/  IMAD.HI.U32 R48, R10, R62, RZ ;  /* 0x0000003e0a307227 */ /* 0x000fe200078e00ff */
[----:B------:R-:W0:Y:S03]  /*2f20*/  I2F.RP R47, R63 ;  /* 0x0000003f002f7306 */ /* 0x000e260000209400 */
[C---:B------:R-:W-:Y:S01]  /*2f30*/  IMAD R52, R3.reuse, R52, R55 ;  /* 0x0000003403347224 */ /* 0x040fe200078e0237 */
[----:B------:R-:W-:Y:S01]  /*2f40*/  LOP3.LUT R55, R4, 0xc, RZ, 0xfc, !PT ;  /* 0x0000000c04377812 */ /* 0x000fe200078efcff */
[--C-:B------:R-:W-:Y:S02]  /*2f50*/  @!P3 IMAD.IADD R56, R56, 0x1, -R3.reuse ;  /* 0x000000013838b824 */ /* 0x100fe400078e0a03 */
[--C-:B------:R-:W-:Y:S01]  /*2f60*/  @!P4 IMAD.IADD R54, R54, 0x1, -R3.reuse ;  /* 0x000000013636c824 */ /* 0x100fe200078e0a03 */
[C---:B------:R-:W-:Y:S01]  /*2f70*/  ISETP.GT.U32.AND P3, PT, R3.reuse, R52, PT ;  /* 0x000000340300720c */ /* 0x040fe20003f64070 */
[----:B------:R-:W-:Y:S01]  /*2f80*/  IMAD.MOV.U32 R75, RZ, RZ, R56 ;  /* 0x000000ffff4b7224 */ /* 0x000fe200078e0038 */
[----:B------:R-:W-:Y:S01]  /*2f90*/  IABS R56, R55 ;  /* 0x0000003700387213 */ /* 0x000fe20000000000 */
[----:B------:R-:W-:Y:S01]  /*2fa0*/  IMAD.MOV R48, RZ, RZ, -R48 ;  /* 0x000000ffff307224 */ /* 0x000fe200078e0a30 */
[----:B------:R-:W-:Y:S01]  /*2fb0*/  ISETP.GT.U32.AND P4, PT, R3, R54, PT ;  /* 0x000000360300720c */ /* 0x000fe20003f84070 */
[----:B------:R-:W-:-:S02]  /*2fc0*/  @!P5 IMAD.IADD R58, R58, 0x1, -R3 ;  /* 0x000000013a3ad824 */ /* 0x000fc400078e0a03 */
[C---:B------:R-:W-:Y:S01]  /*2fd0*/  IMAD R62, R3.reuse, R48, R62 ;  /* 0x00000030033e7224 */ /* 0x040fe200078e023e */
[----:B0-----:R-:W0:Y:S01]  /*2fe0*/  MUFU.RCP R47, R47 ;  /* 0x0000002f002f7308 */ /* 0x001e220000001000 */
[----:B------:R-:W-:Y:S01]  /*2ff0*/  IMAD.HI.U32 R48, R10, R56, RZ ;  /* 0x000000380a307227 */ /* 0x000fe200078e00ff */
[----:B------:R-:W-:-:S03]  /*3000*/  ISETP.GT.U32.AND P5, PT, R3, R58, PT ;  /* 0x0000003a0300720c */ /* 0x000fc60003fa4070 */
[----:B------:R-:W-:Y:S02]  /*3010*/  IMAD.MOV R48, RZ, RZ, -R48 ;  /* 0x000000ffff307224 */ /* 0x000fe400078e0a30 */
[--C-:B------:R-:W-:Y:S02]  /*3020*/  @!P3 IMAD.IADD R52, R52, 0x1, -R3.reuse ;  /* 0x000000013434b824 */ /* 0x100fe400078e0a03 */
[C---:B------:R-:W-:Y:S02]  /*3030*/  IMAD R56, R3.reuse, R48, R56 ;  /* 0x0000003003387224 */ /* 0x040fe400078e0238 */
[----:B------:R-:W-:Y:S01]  /*3040*/  @!P4 IMAD.IADD R54, R54, 0x1, -R3 ;  /* 0x000000013636c824 */ /* 0x000fe200078e0a03 */
[C---:B------:R-:W-:Y:S01]  /*3050*/  ISETP.GT.U32.AND P3, PT, R3.reuse, R52, PT ;  /* 0x000000340300720c */ /* 0x040fe20003f64070 */
[----:B------:R-:W-:Y:S01]  /*3060*/  IMAD.HI.U32 R53, R10, R64, RZ ;  /* 0x000000400a357227 */ /* 0x000fe200078e00ff */
[----:B------:R-:W-:-:S03]  /*3070*/  ISETP.GT.U32.AND P4, PT, R3, R56, PT ;  /* 0x000000380300720c */ /* 0x000fc60003f84070 */
[----:B------:R-:W-:Y:S01]  /*3080*/  @!P5 IMAD.IADD R58, R58, 0x1, -R3 ;  /* 0x000000013a3ad824 */ /* 0x000fe200078e0a03 */
[----:B------:R-:W-:Y:S01]  /*3090*/  ISETP.GE.AND P5, PT, R61, RZ, PT ;  /* 0x000000ff3d00720c */ /* 0x000fe20003fa6270 */
[----:B------:R-:W-:Y:S02]  /*30a0*/  IMAD.MOV R53, RZ, RZ, -R53 ;  /* 0x000000ffff357224 */ /* 0x000fe400078e0a35 */
[----:B------:R-:W-:Y:S02]  /*30b0*/  IMAD.MOV.U32 R77, RZ, RZ, R58 ;  /* 0x000000ffff4d7224 */ /* 0x000fe400078e003a */
[----:B------:R-:W-:Y:S02]  /*30c0*/  IMAD.MOV.U32 R58, RZ, RZ, R49 ;  /* 0x000000ffff3a7224 */ /* 0x000fe400078e0031 */
[----:B------:R-:W-:Y:S01]  /*30d0*/  @!P0 IMAD.MOV R77, RZ, RZ, -R77 ;  /* 0x000000ffff4d8224 */ /* 0x000fe200078e0a4d */
[----:B------:R-:W-:Y:S01]  /*30e0*/  ISETP.GT.U32.AND P0, PT, R3, R62, PT ;  /* 0x0000003e0300720c */ /* 0x000fe20003f04070 */
[----:B------:R-:W-:-:S04]  /*30f0*/  IMAD.HI.U32 R48, R10, R58, RZ ;  /* 0x0000003a0a307227 */ /* 0x000fc800078e00ff */
[----:B------:R-:W-:Y:S02]  /*3100*/  @!P4 IMAD.IADD R56, R56, 0x1, -R3 ;  /* 0x000000013838c824 */ /* 0x000fe400078e0a03 */
[----:B------:R-:W-:Y:S02]  /*3110*/  IMAD.MOV R48, RZ, RZ, -R48 ;  /* 0x000000ffff307224 */ /* 0x000fe400078e0a30 */
[C---:B------:R-:W-:Y:S01]  /*3120*/  IMAD R64, R3.reuse, R53, R64 ;  /* 0x0000003503407224 */ /* 0x040fe200078e0240 */
[C---:B------:R-:W-:Y:S01]  /*3130*/  ISETP.GT.U32.AND P4, PT, R3.reuse, R56, PT ;  /* 0x000000380300720c */ /* 0x040fe20003f84070 */
[----:B------:R-:W-:Y:S02]  /*3140*/  IMAD R58, R3, R48, R58 ;  /* 0x00000030033a7224 */ /* 0x000fe400078e023a */
[----:B------:R-:W-:-:S04]  /*3150*/  IMAD.HI.U32 R48, R10, R66, RZ ;  /* 0x000000420a307227 */ /* 0x000fc800078e00ff */
[----:B------:R-:W-:Y:S02]  /*3160*/  IMAD.MOV R49, RZ, RZ, -R48 ;  /* 0x000000ffff317224 */ /* 0x000fe400078e0a30 */
[--C-:B------:R-:W-:Y:S02]  /*3170*/  @!P0 IMAD.IADD R62, R62, 0x1, -R3.reuse ;  /* 0x000000013e3e8824 */ /* 0x100fe400078e0a03 */
[C---:B------:R-:W-:Y:S02]  /*3180*/  IMAD R66, R3.reuse, R49, R66 ;  /* 0x0000003103427224 */ /* 0x040fe400078e0242 */
[----:B------:R-:W-:Y:S01]  /*3190*/  @!P4 IMAD.IADD R56, R56, 0x1, -R3 ;  /* 0x000000013838c824 */ /* 0x000fe200078e0a03 */
[C---:B------:R-:W-:Y:S01]  /*31a0*/  ISETP.GT.U32.AND P0, PT, R3.reuse, R62, PT ;  /* 0x0000003e0300720c */ /* 0x040fe20003f04070 */
[----:B------:R-:W-:Y:S01]  /*31b0*/  IMAD.HI.U32 R48, R10, R68, RZ ;  /* 0x000000440a307227 */ /* 0x000fe200078e00ff */
[----:B------:R-:W-:-:S03]  /*31c0*/  ISETP.GT.U32.AND P4, PT, R3, R66, PT ;  /* 0x000000420300720c */ /* 0x000fc60003f84070 */
[----:B------:R-:W-:Y:S02]  /*31d0*/  IMAD.MOV R48, RZ, RZ, -R48 ;  /* 0x000000ffff307224 */ /* 0x000fe400078e0a30 */
[----:B------:R-:W-:-:S04]  /*31e0*/  IMAD.HI.U32 R53, R10, R70, RZ ;  /* 0x000000460a357227 */ /* 0x000fc800078e00ff */
[C---:B------:R-:W-:Y:S02]  /*31f0*/  IMAD R68, R3.reuse, R48, R68 ;  /* 0x0000003003447224 */ /* 0x040fe400078e0244 */
[--C-:B------:R-:W-:Y:S01]  /*3200*/  @!P3 IMAD.IADD R52, R52, 0x1, -R3.reuse ;  /* 0x000000013434b824 */ /* 0x100fe200078e0a03 */
[C---:B------:R-:W-:Y:S01]  /*3210*/  ISETP.GT.U32.AND P3, PT, R3.reuse, R64, PT ;  /* 0x000000400300720c */ /* 0x040fe20003f64070 */
[----:B------:R-:W-:Y:S01]  /*3220*/  @!P4 IMAD.IADD R66, R66, 0x1, -R3 ;  /* 0x000000014242c824 */ /* 0x000fe200078e0a03 */
[C---:B------:R-:W-:Y:S01]  /*3230*/  ISETP.GT.U32.AND P4, PT, R3.reuse, R68, PT ;  /* 0x000000440300720c */ /* 0x040fe20003f84070 */
[----:B------:R-:W-:Y:S02]  /*3240*/  IMAD.MOV R53, RZ, RZ, -R53 ;  /* 0x000000ffff357224 */ /* 0x000fe400078e0a35 */
[----:B------:R-:W-:Y:S01]  /*3250*/  @!P0 IMAD.IADD R62, R62, 0x1, -R3 ;  /* 0x000000013e3e8824 */ /* 0x000fe200078e0a03 */
[C---:B------:R-:W-:Y:S01]  /*3260*/  ISETP.GT.U32.AND P0, PT, R3.reuse, R58, PT ;  /* 0x0000003a0300720c */ /* 0x040fe20003f04070 */
[----:B------:R-:W-:Y:S01]  /*3270*/  IMAD R70, R3, R53, R70 ;  /* 0x0000003503467224 */ /* 0x000fe200078e0246 */
[----:B------:R-:W-:Y:S01]  /*3280*/  LOP3.LUT R53, R4, 0x7, RZ, 0xfc, !PT ;  /* 0x0000000704357812 */ /* 0x000fe200078efcff */
[----:B0-----:R-:W-:-:S02]  /*3290*/  VIADD R47, R47, 0xffffffe ;  /* 0x0ffffffe2f2f7836 */ /* 0x001fc40000000000 */
[----:B------:R-:W-:Y:S01]  /*32a0*/  @!P1 IMAD.MOV R75, RZ, RZ, -R75 ;  /* 0x000000ffff4b9224 */ /* 0x000fe200078e0a4b */
[----:B------:R-:W-:Y:S01]  /*32b0*/  IABS R72, R53 ;  /* 0x0000003500487213 */ /* 0x000fe20000000000 */
[----:B------:R0:W3:Y:S01]  /*32c0*/  F2I.FTZ.U32.TRUNC.NTZ R49, R47 ;  /* 0x0000002f00317305 */ /* 0x0000e2000021f000 */
[--C-:B------:R-:W-:Y:S01]  /*32d0*/  @!P3 IMAD.IADD R64, R64, 0x1, -R3.reuse ;  /* 0x000000014040b824 */ /* 0x100fe200078e0a03 */
[C---:B------:R-:W-:Y:S01]  /*32e0*/  ISETP.GT.U32.AND P1, PT, R3.reuse, R60, PT ;  /* 0x0000003c0300720c */ /* 0x040fe20003f24070 */
[--C-:B------:R-:W-:Y:S01]  /*32f0*/  @!P4 IMAD.IADD R68, R68, 0x1, -R3.reuse ;  /* 0x000000014444c824 */ /* 0x100fe200078e0a03 */
[C---:B------:R-:W-:Y:S01]  /*3300*/  ISETP.GT.U32.AND P4, PT, R3.reuse, R70, PT ;  /* 0x000000460300720c */ /* 0x040fe20003f84070 */
[----:B------:R-:W-:Y:S01]  /*3310*/  IMAD.MOV.U32 R48, RZ, RZ, RZ ;  /* 0x000000ffff307224 */ /* 0x000fe200078e00ff */
[----:B------:R-:W-:Y:S01]  /*3320*/  ISETP.GT.U32.AND P3, PT, R3, R64, PT ;  /* 0x000000400300720c */ /* 0x000fe20003f64070 */
[----:B------:R-:W-:Y:S01]  /*3330*/  @!P0 IMAD.IADD R58, R58, 0x1, -R3 ;  /* 0x000000013a3a8824 */ /* 0x000fe200078e0a03 */
[----:B------:R-:W-:Y:S01]  /*3340*/  ISETP.GE.AND P0, PT, R55, RZ, PT ;  /* 0x000000ff3700720c */ /* 0x000fe20003f06270 */
[----:B0-----:R-:W-:Y:S01]  /*3350*/  IMAD.HI.U32 R47, R10, R72, RZ ;  /* 0x000000480a2f7227 */ /* 0x001fe200078e00ff */
[----:B------:R-:W-:-:S03]  /*3360*/  LOP3.LUT R55, R4, 0x6, RZ, 0xfc, !PT ;  /* 0x0000000604377812 */ /* 0x000fc600078efcff */
[----:B------:R-:W-:Y:S01]  /*3370*/  IMAD.MOV R47, RZ, RZ, -R47 ;  /* 0x000000ffff2f7224 */ /* 0x000fe200078e0a2f */
[----:B------:R-:W-:Y:S01]  /*3380*/  IABS R74, R55 ;  /* 0x00000037004a7213 */ /* 0x000fe20000000000 */
[----:B---3--:R-:W-:Y:S02]  /*3390*/  IMAD.MOV R80, RZ, RZ, -R49 ;  /* 0x000000ffff507224 */ /* 0x008fe400078e0a31 */
[C---:B------:R-:W-:Y:S02]  /*33a0*/  IMAD R72, R3.reuse, R47, R72 ;  /* 0x0000002f03487224 */ /* 0x040fe400078e0248 */
[--C-:B------:R-:W-:Y:S02]  /*33b0*/  @!P4 IMAD.IADD R70, R70, 0x1, -R3.reuse ;  /* 0x000000014646c824 */ /* 0x100fe400078e0a03 */
[----:B------:R-:W-:Y:S01]  /*33c0*/  @!P1 IMAD.IADD R60, R60, 0x1, -R3 ;  /* 0x000000013c3c9824 */ /* 0x000fe200078e0a03 */
[----:B------:R-:W-:Y:S01]  /*33d0*/  ISETP.GT.U32.AND P4, PT, R3, R72, PT ;  /* 0x000000480300720c */ /* 0x000fe20003f84070 */
[----:B------:R-:W-:Y:S01]  /*33e0*/  IMAD.HI.U32 R57, R10, R74, RZ ;  /* 0x0000004a0a397227 */ /* 0x000fe200078e00ff */
[----:B------:R-:W-:-:S03]  /*33f0*/  ISETP.GE.AND P1, PT, R65, RZ, PT ;  /* 0x000000ff4100720c */ /* 0x000fc60003f26270 */
[----:B------:R-:W-:Y:S02]  /*3400*/  IMAD R65, R80, R63, RZ ;  /* 0x0000003f50417224 */ /* 0x000fe400078e02ff */
[----:B------:R-:W-:Y:S01]  /*3410*/  @!P3 IMAD.IADD R64, R64, 0x1, -R3 ;  /* 0x000000014040b824 */ /* 0x000fe200078e0a03 */
[----:B------:R-:W-:Y:S01]  /*3420*/  ISETP.GE.AND P3, PT, R67, RZ, PT ;  /* 0x000000ff4300720c */ /* 0x000fe20003f66270 */
[----:B------:R-:W-:Y:S01]  /*3430*/  IMAD.MOV R57, RZ, RZ, -R57 ;  /* 0x000000ffff397224 */ /* 0x000fe200078e0a39 */
[C---:B------:R-:W-:Y:S01]  /*3440*/  LOP3.LUT R67, R4.reuse, 0x5, RZ, 0xfc, !PT ;  /* 0x0000000504437812 */ /* 0x040fe200078efcff */
[----:B------:R-:W-:Y:S01]  /*3450*/  IMAD.HI.U32 R48, R49, R65, R48 ;  /* 0x0000004131307227 */ /* 0x000fe200078e0030 */
[----:B------:R-:W-:Y:S02]  /*3460*/  LOP3.LUT R65, R4, 0x3, RZ, 0xfc, !PT ;  /* 0x0000000304417812 */ /* 0x000fe400078efcff */
[----:B------:R-:W-:Y:S01]  /*3470*/  IABS R76, R67 ;  /* 0x00000043004c7213 */ /* 0x000fe20000000000 */
[----:B------:R-:W-:Y:S01]  /*3480*/  IMAD.HI.U32 R49, R10, R82, RZ ;  /* 0x000000520a317227 */ /* 0x000fe200078e00ff */
[----:B------:R-:W-:-:S03]  /*3490*/  IABS R80, R65 ;  /* 0x0000004100507213 */ /* 0x000fc60000000000 */
[----:B------:R-:W-:Y:S02]  /*34a0*/  IMAD R74, R3, R57, R74 ;  /* 0x00000039034a7224 */ /* 0x000fe400078e024a */
[----:B------:R-:W-:Y:S02]  /*34b0*/  IMAD.MOV R49, RZ, RZ, -R49 ;  /* 0x000000ffff317224 */ /* 0x000fe400078e0a31 */
[----:B------:R-:W-:Y:S01]  /*34c0*/  @!P6 IMAD.MOV R73, RZ, RZ, -R73 ;  /* 0x000000ffff49e224 */ /* 0x000fe200078e0a49 */
[----:B------:R-:W-:Y:S01]  /*34d0*/  ISETP.GE.AND P6, PT, R59, RZ, PT ;  /* 0x000000ff3b00720c */ /* 0x000fe20003fc6270 */
[----:B------:R-:W-:Y:S01]  /*34e0*/  @!P4 IMAD.IADD R72, R72, 0x1, -R3 ;  /* 0x000000014848c824 */ /* 0x000fe200078e0a03 */
[----:B------:R-:W-:Y:S01]  /*34f0*/  ISETP.GT.U32.AND P4, PT, R3, R74, PT ;  /* 0x0000004a0300720c */ /* 0x000fe20003f84070 */
[----:B------:R-:W-:-:S04]  /*3500*/  IMAD.HI.U32 R59, R10, R76, RZ ;  /* 0x0000004c0a3b7227 */ /* 0x000fc800078e00ff */
[C---:B------:R-:W-:Y:S02]  /*3510*/  IMAD R82, R3.reuse, R49, R82 ;  /* 0x0000003103527224 */ /* 0x040fe400078e0252 */
[----:B------:R-:W-:Y:S02]  /*3520*/  IMAD.MOV.U32 R49, RZ, RZ, R60 ;  /* 0x000000ffff317224 */ /* 0x000fe400078e003c */
[----:B------:R-:W-:Y:S02]  /*3530*/  IMAD.MOV R59, RZ, RZ, -R59 ;  /* 0x000000ffff3b7224 */ /* 0x000fe400078e0a3b */
[----:B------:R-:W-:Y:S01]  /*3540*/  @!P2 IMAD.MOV R49, RZ, RZ, -R49 ;  /* 0x000000ffff31a224 */ /* 0x000fe200078e0a31 */
[----:B------:R-:W-:Y:S01]  /*3550*/  ISETP.GT.U32.AND P2, PT, R3, R58, PT ;  /* 0x0000003a0300720c */ /* 0x000fe20003f44070 */
[----:B------:R-:W-:-:S04]  /*3560*/  IMAD.HI.U32 R61, R10, R78, RZ ;  /* 0x0000004e0a3d7227 */ /* 0x000fc800078e00ff */
[C---:B------:R-:W-:Y:S02]  /*3570*/  IMAD R76, R3.reuse, R59, R76 ;  /* 0x0000003b034c7224 */ /* 0x040fe400078e024c */
[----:B------:R-:W-:Y:S02]  /*3580*/  IMAD.MOV.U32 R87, RZ, RZ, R56 ;  /* 0x000000ffff577224 */ /* 0x000fe400078e0038 */
[----:B------:R-:W-:Y:S02]  /*3590*/  IMAD.MOV.U32 R81, RZ, RZ, R54 ;  /* 0x000000ffff517224 */ /* 0x000fe400078e0036 */
[----:B------:R-:W-:Y:S02]  /*35a0*/  IMAD.MOV.U32 R83, RZ, RZ, R62 ;  /* 0x000000ffff537224 */ /* 0x000fe400078e003e */
[----:B------:R-:W-:Y:S02]  /*35b0*/  IMAD.MOV R61, RZ, RZ, -R61 ;  /* 0x000000ffff3d7224 */ /* 0x000fe400078e0a3d */
[----:B------:R-:W-:Y:S01]  /*35c0*/  @!P4 IMAD.IADD R74, R74, 0x1, -R3 ;  /* 0x000000014a4ac824 */ /* 0x000fe200078e0a03 */
[C---:B------:R-:W-:Y:S01]  /*35d0*/  ISETP.GT.U32.AND P4, PT, R3.reuse, R66, PT ;  /* 0x000000420300720c */ /* 0x040fe20003f84070 */
[----:B------:R-:W-:Y:S01]  /*35e0*/  @!P0 IMAD.MOV R87, RZ, RZ, -R87 ;  /* 0x000000ffff578224 */ /* 0x000fe200078e0a57 */
[C---:B------:R-:W-:Y:S01]  /*35f0*/  ISETP.GT.U32.AND P0, PT, R3.reuse, R76, PT ;  /* 0x0000004c0300720c */ /* 0x040fe20003f04070 */
[----:B------:R-:W-:Y:S01]  /*3600*/  @!P5 IMAD.MOV R81, RZ, RZ, -R81 ;  /* 0x000000ffff51d224 */ /* 0x000fe200078e0a51 */
[----:B------:R-:W-:Y:S01]  /*3610*/  ISETP.GT.U32.AND P5, PT, R3, R68, PT ;  /* 0x000000440300720c */ /* 0x000fe20003fa4070 */
[----:B------:R-:W-:-:S04]  /*3620*/  IMAD.HI.U32 R47, R10, R80, RZ ;  /* 0x000000500a2f7227 */ /* 0x000fc800078e00ff */
[----:B------:R-:W-:Y:S01]  /*3630*/  @!P1 IMAD.MOV R83, RZ, RZ, -R83 ;  /* 0x000000ffff539224 */ /* 0x000fe200078e0a53 */
[C---:B------:R-:W-:Y:S01]  /*3640*/  ISETP.GT.U32.AND P1, PT, R3.reuse, R70, PT ;  /* 0x000000460300720c */ /* 0x040fe20003f24070 */
[----:B------:R-:W-:Y:S01]  /*3650*/  IMAD R78, R3, R61, R78 ;  /* 0x0000003d034e7224 */ /* 0x000fe200078e024e */
[----:B------:R-:W-:Y:S01]  /*3660*/  IABS R61, R96 ;  /* 0x00000060003d7213 */ /* 0x000fe20000000000 */
[----:B------:R-:W-:-:S04]  /*3670*/  IMAD.HI.U32 R57, R10, R84, RZ ;  /* 0x000000540a397227 */ /* 0x000fc800078e00ff */
[----:B------:R-:W-:Y:S02]  /*3680*/  IMAD.MOV R59, RZ, RZ, -R47 ;  /* 0x000000ffff3b7224 */ /* 0x000fe400078e0a2f */
[----:B------:R-:W-:Y:S02]  /*3690*/  IMAD.MOV.U32 R79, RZ, RZ, R52 ;  /* 0x000000ffff4f7224 */ /* 0x000fe400078e0034 */
[----:B------:R-:W-:Y:S01]  /*36a0*/  @!P2 IMAD.IADD R58, R58, 0x1, -R3 ;  /* 0x000000013a3aa824 */ /* 0x000fe200078e0a03 */
[C---:B------:R-:W-:Y:S01]  /*36b0*/  ISETP.GT.U32.AND P2, PT, R3.reuse, R78, PT ;  /* 0x0000004e0300720c */ /* 0x040fe20003f44070 */
[----:B------:R-:W-:Y:S02]  /*36c0*/  IMAD.MOV R57, RZ, RZ, -R57 ;  /* 0x000000ffff397224 */ /* 0x000fe400078e0a39 */
[C---:B------:R-:W-:Y:S02]  /*36d0*/  IMAD R80, R3.reuse, R59, R80 ;  /* 0x0000003b03507224 */ /* 0x040fe400078e0250 */
[----:B------:R-:W-:Y:S01]  /*36e0*/  @!P6 IMAD.MOV R79, RZ, RZ, -R79 ;  /* 0x000000ffff4fe224 */ /* 0x000fe200078e0a4f */
[----:B------:R-:W-:Y:S01]  /*36f0*/  ISETP.GT.U32.AND P6, PT, R3, R72, PT ;  /* 0x000000480300720c */ /* 0x000fe20003fc4070 */
[----:B------:R-:W-:-:S04]  /*3700*/  IMAD.HI.U32 R10, R10, R86, RZ ;  /* 0x000000560a0a7227 */ /* 0x000fc800078e00ff */
[C---:B------:R-:W-:Y:S02]  /*3710*/  IMAD R84, R3.reuse, R57, R84 ;  /* 0x0000003903547224 */ /* 0x040fe400078e0254 */
[----:B------:R-:W-:Y:S02]  /*3720*/  IMAD.MOV.U32 R85, RZ, RZ, R64 ;  /* 0x000000ffff557224 */ /* 0x000fe400078e0040 */
[--C-:B------:R-:W-:Y:S01]  /*3730*/  @!P4 IMAD.IADD R66, R66, 0x1, -R3.reuse ;  /* 0x000000014242c824 */ /* 0x100fe200078e0a03 */
[C---:B------:R-:W-:Y:S01]  /*3740*/  ISETP.GT.U32.AND P4, PT, R3.reuse, R80, PT ;  /* 0x000000500300720c */ /* 0x040fe20003f84070 */
[----:B------:R-:W-:Y:S01]  /*3750*/  @!P0 IMAD.IADD R76, R76, 0x1, -R3 ;  /* 0x000000014c4c8824 */ /* 0x000fe200078e0a03 */
[----:B------:R-:W-:Y:S01]  /*3760*/  ISETP.GE.AND P0, PT, R88, RZ, PT ;  /* 0x000000ff5800720c */ /* 0x000fe20003f06270 */
[----:B------:R-:W-:Y:S02]  /*3770*/  IMAD.MOV.U32 R47, RZ, RZ, R61 ;  /* 0x000000ffff2f7224 */ /* 0x000fe400078e003d */
[----:B------:R-:W-:Y:S01]  /*3780*/  @!P5 IMAD.IADD R68, R68, 0x1, -R3 ;  /* 0x000000014444d824 */ /* 0x000fe200078e0a03 */
[----:B------:R-:W-:Y:S01]  /*3790*/  ISETP.GT.U32.AND P5, PT, R3, R82, PT ;  /* 0x000000520300720c */ /* 0x000fe20003fa4070 */
[----:B------:R-:W-:-:S02]  /*37a0*/  IMAD.MOV R10, RZ, RZ, -R10 ;  /* 0x000000ffff0a7224 */ /* 0x000fc400078e0a0a */
[----:B------:R-:W-:Y:S01]  /*37b0*/  @!P3 IMAD.MOV R85, RZ, RZ, -R85 ;  /* 0x000000ffff55b224 */ /* 0x000fe200078e0a55 */
[C---:B------:R-:W-:Y:S01]  /*37c0*/  ISETP.GT.U32.AND P3, PT, R3.reuse, R74, PT ;  /* 0x0000004a0300720c */ /* 0x040fe20003f64070 */
[----:B------:R-:W-:Y:S01]  /*37d0*/  @!P1 IMAD.IADD R70, R70, 0x1, -R3 ;  /* 0x0000000146469824 */ /* 0x000fe200078e0a03 */
[----:B------:R-:W-:Y:S01]  /*37e0*/  ISETP.GT.U32.AND P1, PT, R3, R84, PT ;  /* 0x000000540300720c */ /* 0x000fe20003f24070 */
[----:B------:R-:W-:-:S04]  /*37f0*/  IMAD.HI.U32 R48, R48, R47, RZ ;  /* 0x0000002f30307227 */ /* 0x000fc800078e00ff */
[----:B------:R-:W-:Y:S02]  /*3800*/  IMAD R86, R3, R10, R86 ;  /* 0x0000000a03567224 */ /* 0x000fe400078e0256 */
[--C-:B------:R-:W-:Y:S01]  /*3810*/  @!P2 IMAD.IADD R78, R78, 0x1, -R3.reuse ;  /* 0x000000014e4ea824 */ /* 0x100fe200078e0a03 */
[----:B------:R-:W-:Y:S01]  /*3820*/  ISETP.GE.AND P2, PT, R89, RZ, PT ;  /* 0x000000ff5900720c */ /* 0x000fe20003f46270 */
[----:B------:R-:W-:Y:S02]  /*3830*/  IMAD.MOV R48, RZ, RZ, -R48 ;  /* 0x000000ffff307224 */ /* 0x000fe400078e0a30 */
[----:B------:R-:W-:Y:S02]  /*3840*/  IMAD.MOV.U32 R89, RZ, RZ, R58 ;  /* 0x000000ffff597224 */ /* 0x000fe400078e003a */
[----:B------:R-:W-:Y:S01]  /*3850*/  @!P6 IMAD.IADD R72, R72, 0x1, -R3 ;  /* 0x000000014848e824 */ /* 0x000fe200078e0a03 */
[----:B------:R-:W-:Y:S01]  /*3860*/  ISETP.GT.U32.AND P6, PT, R3, R86, PT ;  /* 0x000000560300720c */ /* 0x000fe20003fc4070 */
[----:B------:R-:W-:-:S02]  /*3870*/  IMAD R10, R63, R48, R47 ;  /* 0x000000303f0a7224 */ /* 0x000fc400078e022f */
[----:B------:R-:W-:Y:S01]  /*3880*/  @!P4 IMAD.IADD R80, R80, 0x1, -R3 ;  /* 0x000000015050c824 */ /* 0x000fe200078e0a03 */
[----:B------:R-:W-:Y:S01]  /*3890*/  ISETP.GE.AND P4, PT, R90, RZ, PT ;  /* 0x000000ff5a00720c */ /* 0x000fe20003f86270 */
[----:B------:R-:W-:Y:S01]  /*38a0*/  @!P0 IMAD.MOV R89, RZ, RZ, -R89 ;  /* 0x000000ffff598224 */ /* 0x000fe200078e0a59 */
[----:B------:R-:W-:Y:S01]  /*38b0*/  ISETP.GT.U32.AND P0, PT, R3, R76, PT ;  /* 0x0000004c0300720c */ /* 0x000fe20003f04070 */
[--C-:B------:R-:W-:Y:S01]  /*38c0*/  @!P5 IMAD.IADD R82, R82, 0x1, -R3.reuse ;  /* 0x000000015252d824 */ /* 0x100fe200078e0a03 */
[----:B------:R-:W-:Y:S01]  /*38d0*/  ISETP.GE.AND P5, PT, R91, RZ, PT ;  /* 0x000000ff5b00720c */ /* 0x000fe20003fa6270 */
[--C-:B------:R-:W-:Y:S01]  /*38e0*/  @!P3 IMAD.IADD R74, R74, 0x1, -R3.reuse ;  /* 0x000000014a4ab824 */ /* 0x100fe200078e0a03 */
[----:B------:R-:W-:Y:S01]  /*38f0*/  ISETP.GT.U32.AND P3, PT, R63, R10, PT ;  /* 0x0000000a3f00720c */ /* 0x000fe20003f64070 */
[----:B------:R-:W-:Y:S01]  /*3900*/  @!P1 IMAD.IADD R84, R84, 0x1, -R3 ;  /* 0x0000000154549824 */ /* 0x000fe200078e0a03 */
[----:B------:R-:W-:Y:S01]  /*3910*/  ISETP.GE.AND P1, PT, R53, RZ, PT ;  /* 0x000000ff3500720c */ /* 0x000fe20003f26270 */
[----:B------:R-:W-:-:S02]  /*3920*/  IMAD.MOV.U32 R91, RZ, RZ, R66 ;  /* 0x000000ffff5b7224 */ /* 0x000fc400078e0042 */
[----:B------:R-:W-:Y:S02]  /*3930*/  IMAD.MOV.U32 R93, RZ, RZ, R68 ;  /* 0x000000ffff5d7224 */ /* 0x000fe400078e0044 */
[----:B------:R-:W-:Y:S01]  /*3940*/  @!P6 IMAD.IADD R86, R86, 0x1, -R3 ;  /* 0x000000015656e824 */ /* 0x000fe200078e0a03 */
[----:B------:R-:W-:Y:S01]  /*3950*/  ISETP.GE.AND P6, PT, R55, RZ, PT ;  /* 0x000000ff3700720c */ /* 0x000fe20003fc6270 */
[----:B------:R-:W-:Y:S01]  /*3960*/  @!P2 IMAD.MOV R91, RZ, RZ, -R91 ;  /* 0x000000ffff5ba224 */ /* 0x000fe200078e0a5b */
[C---:B------:R-:W-:Y:S01]  /*3970*/  ISETP.GT.U32.AND P2, PT, R3.reuse, R78, PT ;  /* 0x0000004e0300720c */ /* 0x040fe20003f44070 */
[----:B------:R-:W-:Y:S01]  /*3980*/  @!P4 IMAD.MOV R93, RZ, RZ, -R93 ;  /* 0x000000ffff5dc224 */ /* 0x000fe200078e0a5d */
[----:B------:R-:W-:Y:S01]  /*3990*/  ISETP.GT.U32.AND P4, PT, R3, R82, PT ;  /* 0x000000520300720c */ /* 0x000fe20003f84070 */
[----:B------:R-:W-:Y:S01]  /*39a0*/  @!P0 IMAD.IADD R76, R76, 0x1, -R3 ;  /* 0x000000014c4c8824 */ /* 0x000fe200078e0a03 */
[----:B------:R-:W-:Y:S01]  /*39b0*/  ISETP.GE.AND P0, PT, R67, RZ, PT ;  /* 0x000000ff4300720c */ /* 0x000fe20003f06270 */
[----:B------:R-:W-:Y:S01]  /*39c0*/  @!P5 IMAD.MOV R70, RZ, RZ, -R70 ;  /* 0x000000ffff46d224 */ /* 0x000fe200078e0a46 */
[C---:B------:R-:W-:Y:S01]  /*39d0*/  ISETP.GT.U32.AND P5, PT, R3.reuse, R86, PT ;  /* 0x000000560300720c */ /* 0x040fe20003fa4070 */
[----:B------:R-:W-:Y:S01]  /*39e0*/  @!P3 IMAD.IADD R10, R10, 0x1, -R63 ;  /* 0x000000010a0ab824 */ /* 0x000fe200078e0a3f */
[C---:B------:R-:W-:Y:S01]  /*39f0*/  ISETP.GT.U32.AND P3, PT, R3.reuse, R80, PT ;  /* 0x000000500300720c */ /* 0x040fe20003f64070 */
[----:B------:R-:W-:Y:S01]  /*3a00*/  @!P1 IMAD.MOV R72, RZ, RZ, -R72 ;  /* 0x000000ffff489224 */ /* 0x000fe200078e0a48 */
[----:B------:R-:W-:Y:S01]  /*3a10*/  ISETP.GT.U32.AND P1, PT, R3, R84, PT ;  /* 0x000000540300720c */ /* 0x000fe20003f24070 */
[----:B------:R-:W-:Y:S01]  /*3a20*/  @!P6 IMAD.MOV R74, RZ, RZ, -R74 ;  /* 0x000000ffff4ae224 */ /* 0x000fe200078e0a4a */
[----:B------:R-:W-:Y:S01]  /*3a30*/  ISETP.GT.U32.AND P6, PT, R63, R10, PT ;  /* 0x0000000a3f00720c */ /* 0x000fe20003fc4070 */
[--C-:B------:R-:W-:Y:S01]  /*3a40*/  @!P2 IMAD.IADD R78, R78, 0x1, -R3.reuse ;  /* 0x000000014e4ea824 */ /* 0x100fe200078e0a03 */
[----:B------:R-:W-:Y:S01]  /*3a50*/  ISETP.GE.AND P2, PT, R4, RZ, PT ;  /* 0x000000ff0400720c */ /* 0x000fe20003f46270 */
[--C-:B------:R-:W-:Y:S01]  /*3a60*/  @!P4 IMAD.IADD R82, R82, 0x1, -R3.reuse ;  /* 0x000000015252c824 */ /* 0x100fe200078e0a03 */
[----:B------:R-:W-:Y:S01]  /*3a70*/  ISETP.GE.AND P4, PT, R65, RZ, PT ;  /* 0x000000ff4100720c */ /* 0x000fe20003f86270 */
[----:B------:R-:W-:Y:S01]  /*3a80*/  @!P0 IMAD.MOV R76, RZ, RZ, -R76 ;  /* 0x000000ffff4c8224 */ /* 0x000fe200078e0a4c */
[----:B------:R-:W-:Y:S01]  /*3a90*/  ISETP.NE.AND P0, PT, R51, RZ, PT ;  /* 0x000000ff3300720c */ /* 0x000fe20003f05270 */
[--C-:B------:R-:W-:Y:S01]  /*3aa0*/  @!P5 IMAD.IADD R86, R86, 0x1, -R3.reuse ;  /* 0x000000015656d824 */ /* 0x100fe200078e0a03 */
[----:B------:R-:W-:Y:S01]  /*3ab0*/  LOP3.LUT R4, RZ, R51, RZ, 0x33, !PT ;  /* 0x00000033ff047212 */ /* 0x000fe200078e33ff */
[--C-:B------:R-:W-:Y:S01]  /*3ac0*/  @!P3 IMAD.IADD R80, R80, 0x1, -R3.reuse ;  /* 0x000000015050b824 */ /* 0x100fe200078e0a03 */
[----:B------:R-:W-:Y:S01]  /*3ad0*/  ISETP.GE.AND P5, PT, R95, RZ, PT ;  /* 0x000000ff5f00720c */ /* 0x000fe20003fa6270 */
[----:B------:R-:W-:Y:S01]  /*3ae0*/  @!P1 IMAD.IADD R84, R84, 0x1, -R3 ;  /* 0x0000000154549824 */ /* 0x000fe200078e0a03 */
[----:B------:R-:W-:Y:S01]  /*3af0*/  ISETP.GE.AND P3, PT, R92, RZ, PT ;  /* 0x000000ff5c00720c */ /* 0x000fe20003f66270 */
[----:B------:R-:W-:Y:S01]  /*3b00*/  @!P6 IMAD.IADD R10, R10, 0x1, -R63 ;  /* 0x000000010a0ae824 */ /* 0x000fe200078e0a3f */
[----:B------:R-:W-:Y:S01]  /*3b10*/  ISETP.GE.AND P1, PT, R94, RZ, PT ;  /* 0x000000ff5e00720c */ /* 0x000fe20003f26270 */
[----:B------:R-:W-:Y:S01]  /*3b20*/  @!P2 IMAD.MOV R86, RZ, RZ, -R86 ;  /* 0x000000ffff56a224 */ /* 0x000fe200078e0a56 */
[C---:B------:R-:W-:Y:S01]  /*3b30*/  SEL R49, R4.reuse, R49, !P0 ;  /* 0x0000003104317207 */ /* 0x040fe20004000000 */
[----:B------:R-:W-:Y:S01]  /*3b40*/  @!P4 IMAD.MOV R80, RZ, RZ, -R80 ;  /* 0x000000ffff50c224 */ /* 0x000fe200078e0a50 */
[C---:B------:R-:W-:Y:S01]  /*3b50*/  SEL R5, R4.reuse, R5, !P0 ;  /* 0x0000000504057207 */ /* 0x040fe20004000000 */
[----:B------:R-:W-:Y:S01]  /*3b60*/  IMAD.MOV.U32 R3, RZ, RZ, R10 ;  /* 0x000000ffff037224 */ /* 0x000fe200078e000a */
[C---:B------:R-:W-:Y:S01]  /*3b70*/  SEL R66, R4.reuse, R41, !P0 ;  /* 0x0000002904427207 */ /* 0x040fe20004000000 */
[----:B------:R-:W-:Y:S01]  /*3b80*/  IMAD R49, R49, UR5, RZ ;  /* 0x0000000531317c24 */ /* 0x000fe2000f8e02ff */
[C---:B------:R-:W-:Y:S01]  /*3b90*/  SEL R48, R4.reuse, R25, !P0 ;  /* 0x0000001904307207 */ /* 0x040fe20004000000 */
[----:B------:R-:W-:Y:S01]  /*3ba0*/  @!P5 IMAD.MOV R84, RZ, RZ, -R84 ;  /* 0x000000ffff54d224 */ /* 0x000fe200078e0a54 */
[C---:B------:R-:W-:Y:S01]  /*3bb0*/  SEL R41, R4.reuse, R75, !P0 ;  /* 0x0000004b04297207 */ /* 0x040fe20004000000 */
[----:B------:R-:W-:Y:S01]  /*3bc0*/  IMAD R5, R5, UR5, RZ ;  /* 0x0000000505057c24 */ /* 0x000fe2000f8e02ff */
[C---:B------:R-:W-:Y:S01]  /*3bd0*/  SEL R25, R4.reuse, R69, !P0 ;  /* 0x0000004504197207 */ /* 0x040fe20004000000 */
[----:B------:R-:W-:Y:S01]  /*3be0*/  @!P3 IMAD.MOV R78, RZ, RZ, -R78 ;  /* 0x000000ffff4eb224 */ /* 0x000fe200078e0a4e */
[C---:B------:R-:W-:Y:S01]  /*3bf0*/  SEL R6, R4.reuse, R6, !P0 ;  /* 0x0000000604067207 */ /* 0x040fe20004000000 */
[----:B------:R-:W-:Y:S01]  /*3c00*/  @!P1 IMAD.MOV R82, RZ, RZ, -R82 ;  /* 0x000000ffff529224 */ /* 0x000fe200078e0a52 */
[----:B-1----:R-:W-:Y:S01]  /*3c10*/  IADD3 R69, P4, R49, R204, RZ ;  /* 0x000000cc31457210 */ /* 0x002fe20007f9e0ff */
[----:B------:R-:W-:Y:S01]  /*3c20*/  IMAD R41, R41, UR5, RZ ;  /* 0x0000000529297c24 */ /* 0x000fe2000f8e02ff */
[----:B------:R-:W-:Y:S01]  /*3c30*/  SEL R7, R4, R7, !P0 ;  /* 0x0000000704077207 */ /* 0x000fe20004000000 */
[----:B------:R-:W-:Y:S01]  /*3c40*/  IMAD R103, R48, UR5, RZ ;  /* 0x0000000530677c24 */ /* 0x000fe2000f8e02ff */
[----:B------:R-:W-:Y:S01]  /*3c50*/  SEL R68, R4, R45, !P0 ;  /* 0x0000002d04447207 */ /* 0x000fe20004000000 */
[----:B------:R-:W-:Y:S01]  /*3c60*/  IMAD R129, R66, UR5, RZ ;  /* 0x0000000542817c24 */ /* 0x000fe2000f8e02ff */
[----:B------:R-:W-:Y:S01]  /*3c70*/  SEL R45, R4, R81, !P0 ;  /* 0x00000051042d7207 */ /* 0x000fe20004000000 */
[----:B------:R-:W-:Y:S01]  /*3c80*/  IMAD R7, R7, UR5, RZ ;  /* 0x0000000507077c24 */ /* 0x000fe2000f8e02ff */
[----:B------:R-:W-:Y:S01]  /*3c90*/  ISETP.GE.AND P6, PT, R96, RZ, PT ;  /* 0x000000ff6000720c */ /* 0x000fe20003fc6270 */
[----:B------:R-:W-:Y:S01]  /*3ca0*/  IMAD R137, R68, UR5, RZ ;  /* 0x0000000544897c24 */ /* 0x000fe2000f8e02ff */
[----:B------:R-:W-:Y:S01]  /*3cb0*/  SEL R54, R4, R29, !P0 ;  /* 0x0000001d04367207 */ /* 0x000fe20004000000 */
[----:B------:R-:W-:Y:S01]  /*3cc0*/  IMAD R45, R45, UR5, RZ ;  /* 0x000000052d2d7c24 */ /* 0x000fe2000f8e02ff */
[----:B------:R-:W-:Y:S01]  /*3cd0*/  R2UR UR56, R69 ;  /* 0x00000000453872ca */ /* 0x000fe200000e0000 */
[----:B------:R-:W-:Y:S01]  /*3ce0*/  IMAD R69, R6, UR5, RZ ;  /* 0x0000000506457c24 */ /* 0x000fe2000f8e02ff */
[----:B------:R-:W-:Y:S01]  /*3cf0*/  SEL R15, R4, R15, !P0 ;  /* 0x0000000f040f7207 */ /* 0x000fe20004000000 */
[----:B------:R-:W-:Y:S01]  /*3d00*/  IMAD R107, R54, UR5, RZ ;  /* 0x00000005366b7c24 */ /* 0x000fe2000f8e02ff */
[C---:B------:R-:W-:Y:S01]  /*3d10*/  SEL R29, R4.reuse, R84, !P0 ;  /* 0x00000054041d7207 */ /* 0x040fe20004000000 */
[----:B------:R-:W-:Y:S01]  /*3d20*/  IMAD R25, R25, UR5, RZ ;  /* 0x0000000519197c24 */ /* 0x000fe2000f8e02ff */
[----:B------:R-:W-:-:S02]  /*3d30*/  SEL R10, R4, R24, !P0 ;  /* 0x00000018040a7207 */ /* 0x000fc40004000000 */
[C---:B------:R-:W-:Y:S01]  /*3d40*/  SEL R51, R4.reuse, R26, !P0 ;  /* 0x0000001a04337207 */ /* 0x040fe20004000000 */
[----:B------:R-:W-:Y:S01]  /*3d50*/  @!P6 IMAD.MOV R3, RZ, RZ, -R3 ;  /* 0x000000ffff03e224 */ /* 0x000fe200078e0a03 */
[----:B------:R-:W-:Y:S01]  /*3d60*/  SEL R52, R4, R27, !P0 ;  /* 0x0000001b04347207 */ /* 0x000fe20004000000 */
[----:B------:R-:W-:Y:S01]  /*3d70*/  IMAD R101, R10, UR5, RZ ;  /* 0x000000050a657c24 */ /* 0x000fe2000f8e02ff */
[C---:B------:R-:W-:Y:S01]  /*3d80*/  SEL R53, R4.reuse, R28, !P0 ;  /* 0x0000001c04357207 */ /* 0x040fe20004000000 */
[----:B------:R-:W-:Y:S01]  /*3d90*/  IMAD R51, R51, UR5, RZ ;  /* 0x0000000533337c24 */ /* 0x000fe2000f8e02ff */
[----:B------:R-:W-:Y:S01]  /*3da0*/  SEL R55, R4, R30, !P0 ;  /* 0x0000001e04377207 */ /* 0x000fe20004000000 */
[----:B------:R-:W-:Y:S01]  /*3db0*/  IMAD R105, R52, UR5, RZ ;  /* 0x0000000534697c24 */ /* 0x000fe2000f8e02ff */
[C---:B------:R-:W-:Y:S01]  /*3dc0*/  SEL R56, R4.reuse, R31, !P0 ;  /* 0x0000001f04387207 */ /* 0x040fe20004000000 */
[----:B------:R-:W-:Y:S01]  /*3dd0*/  IMAD R53, R53, UR5, RZ ;  /* 0x0000000535357c24 */ /* 0x000fe2000f8e02ff */
[C---:B------:R-:W-:Y:S01]  /*3de0*/  SEL R57, R4.reuse, R32, !P0 ;  /* 0x0000002004397207 */ /* 0x040fe20004000000 */
[----:B------:R-:W-:Y:S01]  /*3df0*/  IMAD R55, R55, UR5, RZ ;  /* 0x0000000537377c24 */ /* 0x000fe2000f8e02ff */
        /* <DEDUP_REMOVED lines=18> */
[----:B------:R-:W-:Y:S01]  /*3f20*/  SHF.R.S32.HI R6, RZ, 0x1f, R5 ;  /* 0x0000001fff067819 */ /* 0x000fe20000011405 */
[----:B------:R-:W-:Y:S01]  /*3f30*/  IMAD R127, R65, UR5, RZ ;  /* 0x00000005417f7c24 */ /* 0x000fe2000f8e02ff */
[----:B------:R-:W-:Y:S01]  /*3f40*/  IADD3 R84, P5, R5, R204, RZ ;  /* 0x000000cc05547210 */ /* 0x000fe20007fbe0ff */
[----:B------:R-:W-:Y:S01]  /*3f50*/  IMAD R135, R67, UR5, RZ ;  /* 0x0000000543877c24 */ /* 0x000fe2000f8e02ff */
[C---:B------:R-:W-:Y:S01]  /*3f60*/  SEL R8, R4.reuse, R8, !P0 ;  /* 0x0000000804087207 */ /* 0x040fe20004000000 */
[----:B------:R-:W-:Y:S01]  /*3f70*/  IMAD R29, R29, UR5, RZ ;  /* 0x000000051d1d7c24 */ /* 0x000fe2000f8e02ff */
[----:B------:R-:W-:-:S02]  /*3f80*/  SEL R9, R4, R9, !P0 ;  /* 0x0000000904097207 */ /* 0x000fc40004000000 */
[C---:B------:R-:W-:Y:S02]  /*3f90*/  SEL R12, R4.reuse, R12, !P0 ;  /* 0x0000000c040c7207 */ /* 0x040fe40004000000 */
[C---:B------:R-:W-:Y:S01]  /*3fa0*/  SEL R11, R4.reuse, R11, !P0 ;  /* 0x0000000b040b7207 */ /* 0x040fe20004000000 */
[----:B------:R-:W-:Y:S01]  /*3fb0*/  IMAD R9, R9, UR5, RZ ;  /* 0x0000000509097c24 */ /* 0x000fe2000f8e02ff */
[C---:B------:R-:W-:Y:S02]  /*3fc0*/  SEL R13, R4.reuse, R13, !P0 ;  /* 0x0000000d040d7207 */ /* 0x040fe40004000000 */
[C---:B------:R-:W-:Y:S01]  /*3fd0*/  SEL R14, R4.reuse, R14, !P0 ;  /* 0x0000000e040e7207 */ /* 0x040fe20004000000 */
[----:B------:R-:W-:Y:S01]  /*3fe0*/  IMAD R75, R11, UR5, RZ ;  /* 0x000000050b4b7c24 */ /* 0x000fe2000f8e02ff */
[C---:B------:R-:W-:Y:S02]  /*3ff0*/  SEL R16, R4.reuse, R16, !P0 ;  /* 0x0000001004107207 */ /* 0x040fe40004000000 */
[----:B------:R-:W-:Y:S01]  /*4000*/  SEL R17, R4, R17, !P0 ;  /* 0x0000001104117207 */ /* 0x000fe20004000000 */
[----:B------:R-:W-:Y:S01]  /*4010*/  IMAD R81, R14, UR5, RZ ;  /* 0x000000050e517c24 */ /* 0x000fe2000f8e02ff */
[----:B------:R-:W-:-:S02]  /*4020*/  SEL R18, R4, R18, !P0 ;  /* 0x0000001204127207 */ /* 0x000fc40004000000 */
[C---:B------:R-:W-:Y:S02]  /*4030*/  SEL R19, R4.reuse, R19, !P0 ;  /* 0x0000001304137207 */ /* 0x040fe40004000000 */
[C---:B------:R-:W-:Y:S02]  /*4040*/  SEL R20, R4.reuse, R20, !P0 ;  /* 0x0000001404147207 */ /* 0x040fe40004000000 */
[C---:B------:R-:W-:Y:S02]  /*4050*/  SEL R21, R4.reuse, R21, !P0 ;  /* 0x0000001504157207 */ /* 0x040fe40004000000 */
[C---:B------:R-:W-:Y:S02]  /*4060*/  SEL R23, R4.reuse, R23, !P0 ;  /* 0x0000001704177207 */ /* 0x040fe40004000000 */
[C---:B------:R-:W-:Y:S01]  /*4070*/  SEL R22, R4.reuse, R22, !P0 ;  /* 0x0000001604167207 */ /* 0x040fe20004000000 */
[----:B------:R-:W-:Y:S01]  /*4080*/  IMAD R95, R21, UR5, RZ ;  /* 0x00000005155f7c24 */ /* 0x000fe2000f8e02ff */
[C---:B------:R-:W-:Y:S01]  /*4090*/  SEL R42, R4.reuse, R42, !P0 ;  /* 0x0000002a042a7207 */ /* 0x040fe20004000000 */
[----:B------:R-:W-:Y:S01]  /*40a0*/  IMAD R97, R23, UR5, RZ ;  /* 0x0000000517617c24 */ /* 0x000fe2000f8e02ff */
[----:B------:R-:W-:Y:S01]  /*40b0*/  SEL R44, R4, R44, !P0 ;  /* 0x0000002c042c7207 */ /* 0x000fe20004000000 */
[----:B------:R-:W-:Y:S01]  /*40c0*/  IMAD R99, R22, UR5, RZ ;  /* 0x0000000516637c24 */ /* 0x000fe2000f8e02ff */
[----:B------:R-:W-:Y:S01]  /*40d0*/  SEL R46, R4, R46, !P0 ;  /* 0x0000002e042e7207 */ /* 0x000fe20004000000 */
[----:B------:R-:W-:Y:S01]  /*40e0*/  IMAD R131, R42, UR5, RZ ;  /* 0x000000052a837c24 */ /* 0x000fe2000f8e02ff */
[----:B------:R-:W-:Y:S01]  /*40f0*/  SEL R24, R4, R71, !P0 ;  /* 0x0000004704187207 */ /* 0x000fe20004000000 */
        /* <DEDUP_REMOVED lines=8> */
[----:B------:R-:W-:Y:S01]  /*4180*/  IMAD.X R15, R6, 0x1, R205, P5 ;  /* 0x00000001060f7824 */ /* 0x000fe200028e06cd */
        /* <DEDUP_REMOVED lines=20> */
[C---:B------:R-:W-:Y:S01]  /*42d0*/  SEL R33, R4.reuse, R80, !P0 ;  /* 0x0000005004217207 */ /* 0x040fe20004000000 */
[----:B------:R-:W-:Y:S01]  /*42e0*/  IMAD R27, R27, UR5, RZ ;  /* 0x000000051b1b7c24 */ /* 0x000fe2000f8e02ff */
[----:B------:R-:W-:-:S02]  /*42f0*/  SEL R35, R4, R82, !P0 ;  /* 0x0000005204237207 */ /* 0x000fc40004000000 */
[----:B------:R-:W-:Y:S02]  /*4300*/  SEL R36, R4, R86, !P0 ;  /* 0x0000005604247207 */ /* 0x000fe40004000000 */
[-C--:B------:R-:W-:Y:S01]  /*4310*/  IADD3 R4, P1, R41, R204.reuse, RZ ;  /* 0x000000cc29047210 */ /* 0x080fe20007f3e0ff */
[----:B------:R-:W-:Y:S01]  /*4320*/  IMAD R35, R35, UR5, RZ ;  /* 0x0000000523237c24 */ /* 0x000fe2000f8e02ff */
[----:B------:R-:W-:Y:S01]  /*4330*/  SHF.R.S32.HI R10, RZ, 0x1f, R7 ;  /* 0x0000001fff0a7819 */ /* 0x000fe20000011407 */
[----:B------:R-:W-:Y:S01]  /*4340*/  IMAD R36, R36, UR5, RZ ;  /* 0x0000000524247c24 */ /* 0x000fe2000f8e02ff */
[----:B------:R-:W-:Y:S02]  /*4350*/  R2UR UR58, R4 ;  /* 0x00000000043a72ca */ /* 0x000fe400000e0000 */
[-C--:B------:R-:W-:Y:S02]  /*4360*/  IADD3 R5, P5, R7, R204.reuse, RZ ;  /* 0x000000cc07057210 */ /* 0x080fe40007fbe0ff */
[----:B------:R-:W-:-:S02]  /*4370*/  IADD3 R4, P2, R45, R204, RZ ;  /* 0x000000cc2d047210 */ /* 0x000fc40007f5e0ff */
[----:B------:R-:W-:Y:S01]  /*4380*/  SHF.R.S32.HI R14, RZ, 0x1f, R9 ;  /* 0x0000001fff0e7819 */ /* 0x000fe20000011409 */
[----:B------:R-:W-:Y:S01]  /*4390*/  IMAD.X R19, R10, 0x1, R205, P5 ;  /* 0x000000010a137824 */ /* 0x000fe200028e06cd */
[----:B------:R-:W-:Y:S02]  /*43a0*/  R2UR UR54, R4 ;  /* 0x00000000043672ca */ /* 0x000fe400000e0000 */
[----:B------:R-:W-:Y:S02]  /*43b0*/  SHF.R.S32.HI R8, RZ, 0x1f, R69 ;  /* 0x0000001fff087819 */ /* 0x000fe40000011445 */
[-C--:B------:R-:W-:Y:S02]  /*43c0*/  IADD3 R4, P6, R69, R204.reuse, RZ ;  /* 0x000000cc45047210 */ /* 0x080fe40007fde0ff */
[-C--:B------:R-:W-:Y:S02]  /*43d0*/  IADD3 R9, P5, R9, R204.reuse, RZ ;  /* 0x000000cc09097210 */ /* 0x080fe40007fbe0ff */
[----:B------:R-:W-:Y:S01]  /*43e0*/  SHF.R.S32.HI R12, RZ, 0x1f, R71 ;  /* 0x0000001fff0c7819 */ /* 0x000fe20000011447 */
[----:B------:R-:W-:Y:S01]  /*43f0*/  IMAD.X R17, R8, 0x1, R205, P6 ;  /* 0x0000000108117824 */ /* 0x000fe200030e06cd */
[----:B------:R-:W-:Y:S01]  /*4400*/  SHF.R.S32.HI R18, RZ, 0x1f, R75 ;  /* 0x0000001fff127819 */ /* 0x000fe2000001144b */
[----:B------:R-:W-:Y:S01]  /*4410*/  IMAD.X R23, R14, 0x1, R205, P5 ;  /* 0x000000010e177824 */ /* 0x000fe200028e06cd */
[----:B------:R-:W-:-:S02]  /*4420*/  IADD3 R7, P6, R71, R204, RZ ;  /* 0x000000cc47077210 */ /* 0x000fc40007fde0ff */
[-C--:B------:R-:W-:Y:S02]  /*4430*/  IADD3 R13, P5, R75, R204.reuse, RZ ;  /* 0x000000cc4b0d7210 */ /* 0x080fe40007fbe0ff */
[----:B------:R-:W-:Y:S01]  /*4440*/  SHF.R.S32.HI R16, RZ, 0x1f, R73 ;  /* 0x0000001fff107819 */ /* 0x000fe20000011449 */
[----:B------:R-:W-:Y:S01]  /*4450*/  IMAD.X R21, R12, 0x1, R205, P6 ;  /* 0x000000010c157824 */ /* 0x000fe200030e06cd */
[----:B------:R-:W-:Y:S01]  /*4460*/  SHF.R.S32.HI R22, RZ, 0x1f, R79 ;  /* 0x0000001fff167819 */ /* 0x000fe2000001144f */
[--C-:B------:R-:W-:Y:S01]  /*4470*/  IMAD.X R59, R18, 0x1, R205.reuse, P5 ;  /* 0x00000001123b7824 */ /* 0x100fe200028e06cd */
[-C--:B------:R-:W-:Y:S02]  /*4480*/  IADD3 R11, P6, R73, R204.reuse, RZ ;  /* 0x000000cc490b7210 */ /* 0x080fe40007fde0ff */
[----:B------:R-:W-:Y:S02]  /*4490*/  IADD3 R8, P5, R79, R204, RZ ;  /* 0x000000cc4f087210 */ /* 0x000fe40007fbe0ff */
[----:B------:R-:W-:Y:S01]  /*44a0*/  ISETP.NE.AND P3, PT, R50, RZ, PT ;  /* 0x000000ff3200720c */ /* 0x000fe20003f65270 */
[----:B------:R-:W-:Y:S01]  /*44b0*/  IMAD.X R57, R16, 0x1, R205, P6 ;  /* 0x0000000110397824 */ /* 0x000fe200030e06cd */
[----:B------:R-:W-:Y:S01]  /*44c0*/  SHF.R.S32.HI R20, RZ, 0x1f, R77 ;  /* 0x0000001fff147819 */ /* 0x000fe2000001144d */
[----:B------:R-:W-:Y:S01]  /*44d0*/  IMAD.X R63, R22, 0x1, R205, P5 ;  /* 0x00000001163f7824 */ /* 0x000fe200028e06cd */
[----:B------:R-:W-:-:S02]  /*44e0*/  SHF.R.S32.HI R44, RZ, 0x1f, R85 ;  /* 0x0000001fff2c7819 */ /* 0x000fc40000011455 */
[-C--:B------:R-:W-:Y:S02]  /*44f0*/  IADD3 R6, P6, R77, R204.reuse, RZ ;  /* 0x000000cc4d067210 */ /* 0x080fe40007fde0ff */
[-C--:B------:R-:W-:Y:S02]  /*4500*/  IADD3 R12, P5, R85, R204.reuse, RZ ;  /* 0x000000cc550c7210 */ /* 0x080fe40007fbe0ff */
[----:B------:R-:W-:Y:S01]  /*4510*/  SHF.R.S32.HI R42, RZ, 0x1f, R81 ;  /* 0x0000001fff2a7819 */ /* 0x000fe20000011451 */
[----:B------:R-:W-:Y:S01]  /*4520*/  IMAD.X R61, R20, 0x1, R205, P6 ;  /* 0x00000001143d7824 */ /* 0x000fe200030e06cd */
[----:B------:R-:W-:Y:S01]  /*4530*/  SHF.R.S32.HI R48, RZ, 0x1f, R89 ;  /* 0x0000001fff307819 */ /* 0x000fe20000011459 */
[----:B------:R-:W-:Y:S01]  /*4540*/  IMAD.X R67, R44, 0x1, R205, P5 ;  /* 0x000000012c437824 */ /* 0x000fe200028e06cd */
[-C--:B------:R-:W-:Y:S02]  /*4550*/  IADD3 R10, P6, R81, R204.reuse, RZ ;  /* 0x000000cc510a7210 */ /* 0x080fe40007fde0ff */
[----:B------:R-:W-:-:S02]  /*4560*/  IADD3 R16, P5, R89, R204, RZ ;  /* 0x000000cc59107210 */ /* 0x000fc40007fbe0ff */
[----:B------:R-:W-:Y:S01]  /*4570*/  @!P3 LOP3.LUT R3, RZ, R50, RZ, 0x33, !PT ;  /* 0x00000032ff03b212 */ /* 0x000fe200078e33ff */
[----:B------:R-:W-:Y:S01]  /*4580*/  IMAD.X R65, R42, 0x1, R205, P6 ;  /* 0x000000012a417824 */ /* 0x000fe200030e06cd */
[----:B------:R-:W-:Y:S01]  /*4590*/  SHF.R.S32.HI R46, RZ, 0x1f, R87 ;  /* 0x0000001fff2e7819 */ /* 0x000fe20000011457 */
[----:B------:R-:W-:Y:S01]  /*45a0*/  IMAD.X R71, R48, 0x1, R205, P5 ;  /* 0x0000000130477824 */ /* 0x000fe200028e06cd */
[----:B------:R-:W-:Y:S02]  /*45b0*/  SHF.R.S32.HI R52, RZ, 0x1f, R93 ;  /* 0x0000001fff347819 */ /* 0x000fe4000001145d */
[-C--:B------:R-:W-:Y:S02]  /*45c0*/  IADD3 R14, P6, R87, R204.reuse, RZ ;  /* 0x000000cc570e7210 */ /* 0x080fe40007fde0ff */
[-C--:B------:R-:W-:Y:S02]  /*45d0*/  IADD3 R20, P5, R93, R204.reuse, RZ ;  /* 0x000000cc5d147210 */ /* 0x080fe40007fbe0ff */
[----:B------:R-:W-:Y:S01]  /*45e0*/  IADD3 R50, P3, R43, R204, RZ ;  /* 0x000000cc2b327210 */ /* 0x000fe20007f7e0ff */
[----:B------:R-:W-:Y:S01]  /*45f0*/  IMAD.X R69, R46, 0x1, R205, P6 ;  /* 0x000000012e457824 */ /* 0x000fe200030e06cd */
[----:B------:R-:W-:Y:S01]  /*4600*/  SHF.R.S32.HI R60, RZ, 0x1f, R97 ;  /* 0x0000001fff3c7819 */ /* 0x000fe20000011461 */
[----:B------:R-:W-:Y:S01]  /*4610*/  IMAD.X R75, R52, 0x1, R205, P5 ;  /* 0x00000001344b7824 */ /* 0x000fe200028e06cd */
[----:B------:R-:W-:-:S02]  /*4620*/  R2UR UR55, R50 ;  /* 0x00000000323772ca */ /* 0x000fc400000e0000 */
        /* <DEDUP_REMOVED lines=12> */
[----:B------:R-:W-:Y:S01]  /*46f0*/  IMAD.X R83, R64, 0x1, R205, P5 ;  /* 0x0000000140537824 */ /* 0x000fe200028e06cd */
[-C--:B------:R-:W-:Y:S02]  /*4700*/  IADD3 R58, P6, R99, R204.reuse, RZ ;  /* 0x000000cc633a7210 */ /* 0x080fe40007fde0ff */
[-C--:B------:R-:W-:Y:S01]  /*4710*/  IADD3 R64, P5, R51, R204.reuse, RZ ;  /* 0x000000cc33407210 */ /* 0x080fe20007fbe0ff */
[----:B------:R-:W-:Y:S01]  /*4720*/  IMAD R51, R24, UR5, RZ ;  /* 0x0000000518337c24 */ /* 0x000fe2000f8e02ff */
[----:B------:R-:W-:Y:S01]  /*4730*/  SHF.R.S32.HI R66, RZ, 0x1f, R103 ;  /* 0x0000001fff427819 */ /* 0x000fe20000011467 */
[----:B------:R-:W-:Y:S01]  /*4740*/  IMAD.X R81, R62, 0x1, R205, P6 ;  /* 0x000000013e517824 */ /* 0x000fe200030e06cd */
[----:B------:R-:W-:Y:S01]  /*4750*/  SHF.R.S32.HI R72, RZ, 0x1f, R53 ;  /* 0x0000001fff487819 */ /* 0x000fe20000011435 */
[--C-:B------:R-:W-:Y:S01]  /*4760*/  IMAD.X R87, R68, 0x1, R205.reuse, P5 ;  /* 0x0000000144577824 */ /* 0x100fe200028e06cd */
[-C--:B------:R-:W-:Y:S01]  /*4770*/  IADD3 R62, P6, R103, R204.reuse, RZ ;  /* 0x000000cc673e7210 */ /* 0x080fe20007fde0ff */
[----:B------:R-:W-:Y:S01]  /*4780*/  IMAD R103, R39, UR5, RZ ;  /* 0x0000000527677c24 */ /* 0x000fe2000f8e02ff */
[-C--:B------:R-:W-:Y:S01]  /*4790*/  IADD3 R68, P5, R53, R204.reuse, RZ ;  /* 0x000000cc35447210 */ /* 0x080fe20007fbe0ff */
[----:B------:R-:W-:Y:S01]  /*47a0*/  IMAD R53, R26, UR5, RZ ;  /* 0x000000051a357c24 */ /* 0x000fe2000f8e02ff */
[----:B------:R-:W-:Y:S01]  /*47b0*/  IADD3 R70, P0, R47, R204, RZ ;  /* 0x000000cc2f467210 */ /* 0x000fe20007f1e0ff */
[----:B------:R-:W-:Y:S01]  /*47c0*/  IMAD.X R85, R66, 0x1, R205, P6 ;  /* 0x0000000142557824 */ /* 0x000fe200030e06cd */
[----:B------:R-:W-:Y:S01]  /*47d0*/  SHF.R.S32.HI R76, RZ, 0x1f, R55 ;  /* 0x0000001fff4c7819 */ /* 0x000fe20000011437 */
[----:B------:R-:W-:Y:S01]  /*47e0*/  IMAD.X R91, R72, 0x1, R205, P5 ;  /* 0x00000001485b7824 */ /* 0x000fe200028e06cd */
[----:B------:R-:W-:-:S02]  /*47f0*/  R2UR UR57, R70 ;  /* 0x00000000463972ca */ /* 0x000fc400000e0000 */
[----:B------:R-:W-:Y:S02]  /*4800*/  SHF.R.S32.HI R70, RZ, 0x1f, R105 ;  /* 0x0000001fff467819 */ /* 0x000fe40000011469 */
[-C--:B------:R-:W-:Y:S02]  /*4810*/  IADD3 R66, P6, R105, R204.reuse, RZ ;  /* 0x000000cc69427210 */ /* 0x080fe40007fde0ff */
[-C--:B------:R-:W-:Y:S01]  /*4820*/  IADD3 R72, P5, R55, R204.reuse, RZ ;  /* 0x000000cc37487210 */ /* 0x080fe20007fbe0ff */
[----:B------:R-:W-:Y:S01]  /*4830*/  IMAD R55, R40, UR5, RZ ;  /* 0x0000000528377c24 */ /* 0x000fe2000f8e02ff */
[----:B------:R-:W-:Y:S01]  /*4840*/  SHF.R.S32.HI R92, RZ, 0x1f, R107 ;  /* 0x0000001fff5c7819 */ /* 0x000fe2000001146b */
[----:B------:R-:W-:Y:S01]  /*4850*/  IMAD.X R89, R70, 0x1, R205, P6 ;  /* 0x0000000146597824 */ /* 0x000fe200030e06cd */
[----:B------:R-:W-:Y:S01]  /*4860*/  SHF.R.S32.HI R42, RZ, 0x1f, R111 ;  /* 0x0000001fff2a7819 */ /* 0x000fe2000001146f */
[----:B------:R-:W-:Y:S01]  /*4870*/  IMAD.X R93, R76, 0x1, R205, P5 ;  /* 0x000000014c5d7824 */ /* 0x000fe200028e06cd */
[-C--:B------:R-:W-:Y:S01]  /*4880*/  IADD3 R70, P6, R107, R204.reuse, RZ ;  /* 0x000000cc6b467210 */ /* 0x080fe20007fde0ff */
[----:B------:R-:W-:Y:S01]  /*4890*/  IMAD R107, R34, UR5, RZ ;  /* 0x00000005226b7c24 */ /* 0x000fe2000f8e02ff */
[----:B------:R-:W-:-:S02]  /*48a0*/  IADD3 R76, P5, R111, R204, RZ ;  /* 0x000000cc6f4c7210 */ /* 0x000fc40007fbe0ff */
[----:B------:R-:W-:Y:S01]  /*48b0*/  SHF.R.S32.HI R94, RZ, 0x1f, R109 ;  /* 0x0000001fff5e7819 */ /* 0x000fe2000001146d */
[----:B------:R-:W-:Y:S01]  /*48c0*/  IMAD.X R92, R92, 0x1, R205, P6 ;  /* 0x000000015c5c7824 */ /* 0x000fe200030e06cd */
[----:B------:R-:W-:Y:S01]  /*48d0*/  SHF.R.S32.HI R44, RZ, 0x1f, R115 ;  /* 0x0000001fff2c7819 */ /* 0x000fe20000011473 */
[----:B------:R-:W-:Y:S01]  /*48e0*/  IMAD.X R95, R42, 0x1, R205, P5 ;  /* 0x000000012a5f7824 */ /* 0x000fe200028e06cd */
        /* <DEDUP_REMOVED lines=21> */
[--C-:B------:R-:W-:Y:S01]  /*4a40*/  IMAD.X R100, R100, 0x1, R205.reuse, P6 ;  /* 0x0000000164647824 */ /* 0x100fe200030e06cd */
[-C--:B------:R-:W-:Y:S01]  /*4a50*/  IADD3 R90, P6, R125, R204.reuse, RZ ;  /* 0x000000cc7d5a7210 */ /* 0x080fe20007fde0ff */
[----:B------:R-:W-:Y:S01]  /*4a60*/  IMAD.X R181, R42, 0x1, R205, P5 ;  /* 0x000000012ab57824 */ /* 0x000fe200028e06cd */
[----:B------:R-:W-:Y:S02]  /*4a70*/  SHF.R.S32.HI R46, RZ, 0x1f, R131 ;  /* 0x0000001fff2e7819 */ /* 0x000fe40000011483 */
[----:B------:R-:W-:Y:S01]  /*4a80*/  IADD3 R186, P5, R131, R204, RZ ;  /* 0x000000cc83ba7210 */ /* 0x000fe20007fbe0ff */
[----:B------:R-:W-:Y:S01]  /*4a90*/  IMAD.X R102, R102, 0x1, R205, P6 ;  /* 0x0000000166667824 */ /* 0x000fe200030e06cd */
[----:B------:R-:W-:-:S02]  /*4aa0*/  SHF.R.S32.HI R44, RZ, 0x1f, R129 ;  /* 0x0000001fff2c7819 */ /* 0x000fc40000011481 */
[-C--:B------:R-:W-:Y:S01]  /*4ab0*/  IADD3 R184, P6, R129, R204.reuse, RZ ;  /* 0x000000cc81b87210 */ /* 0x080fe20007fde0ff */
[----:B------:R-:W-:Y:S01]  /*4ac0*/  IMAD.X R185, R46, 0x1, R205, P5 ;  /* 0x000000012eb97824 */ /* 0x000fe200028e06cd */
[----:B------:R-:W-:Y:S02]  /*4ad0*/  SHF.R.S32.HI R42, RZ, 0x1f, R135 ;  /* 0x0000001fff2a7819 */ /* 0x000fe40000011487 */
[-C--:B------:R-:W-:Y:S01]  /*4ae0*/  IADD3 R190, P5, R135, R204.reuse, RZ ;  /* 0x000000cc87be7210 */ /* 0x080fe20007fbe0ff */
[----:B------:R-:W-:Y:S01]  /*4af0*/  IMAD.X R183, R44, 0x1, R205, P6 ;  /* 0x000000012cb77824 */ /* 0x000fe200030e06cd */
[----:B------:R-:W-:Y:S02]  /*4b00*/  SHF.R.S32.HI R44, RZ, 0x1f, R137 ;  /* 0x0000001fff2c7819 */ /* 0x000fe40000011489 */
[----:B------:R-:W-:Y:S01]  /*4b10*/  SHF.R.S32.HI R24, RZ, 0x1f, R25 ;  /* 0x0000001fff187819 */ /* 0x000fe20000011419 */
[----:B------:R-:W-:Y:S01]  /*4b20*/  IMAD.X R189, R42, 0x1, R205, P5 ;  /* 0x000000012abd7824 */ /* 0x000fe200028e06cd */
[----:B------:R-:W-:-:S02]  /*4b30*/  IADD3 R192, P5, R137, R204, RZ ;  /* 0x000000cc89c07210 */ /* 0x000fc40007fbe0ff */
[----:B------:R-:W-:Y:S02]  /*4b40*/  SHF.R.S32.HI R42, RZ, 0x1f, R139 ;  /* 0x0000001fff2a7819 */ /* 0x000fe4000001148b */
[----:B------:R-:W-:Y:S01]  /*4b50*/  SHF.R.S32.HI R26, RZ, 0x1f, R51 ;  /* 0x0000001fff1a7819 */ /* 0x000fe20000011433 */
[----:B------:R-:W-:Y:S01]  /*4b60*/  IMAD.X R191, R44, 0x1, R205, P5 ;  /* 0x000000012cbf7824 */ /* 0x000fe200028e06cd */
[-C--:B------:R-:W-:Y:S02]  /*4b70*/  IADD3 R194, P5, R139, R204.reuse, RZ ;  /* 0x000000cc8bc27210 */ /* 0x080fe40007fbe0ff */
[----:B------:R-:W-:Y:S02]  /*4b80*/  SHF.R.S32.HI R44, RZ, 0x1f, R41 ;  /* 0x0000001fff2c7819 */ /* 0x000fe40000011429 */
[----:B------:R-:W-:Y:S01]  /*4b90*/  SHF.R.S32.HI R48, RZ, 0x1f, R133 ;  /* 0x0000001fff307819 */ /* 0x000fe20000011485 */
[----:B------:R-:W-:Y:S01]  /*4ba0*/  IMAD.X R193, R42, 0x1, R205, P5 ;  /* 0x000000012ac17824 */ /* 0x000fe200028e06cd */
[-C--:B------:R-:W-:Y:S01]  /*4bb0*/  IADD3 R196, P5, R25, R204.reuse, RZ ;  /* 0x000000cc19c47210 */ /* 0x080fe20007fbe0ff */
[----:B------:R-:W-:Y:S01]  /*4bc0*/  IMAD R25, R38, UR5, RZ ;  /* 0x0000000526197c24 */ /* 0x000fe2000f8e02ff */
[----:B------:R-:W-:Y:S01]  /*4bd0*/  SHF.R.S32.HI R42, RZ, 0x1f, R47 ;  /* 0x0000001fff2a7819 */ /* 0x000fe2000001142f */
[--C-:B------:R-:W-:Y:S01]  /*4be0*/  IMAD.X R44, R44, 0x1, R205.reuse, P1 ;  /* 0x000000012c2c7824 */ /* 0x100fe200008e06cd */
[-C--:B------:R-:W-:Y:S01]  /*4bf0*/  IADD3 R188, P6, R133, R204.reuse, RZ ;  /* 0x000000cc85bc7210 */ /* 0x080fe20007fde0ff */
[----:B------:R-:W-:Y:S01]  /*4c00*/  IMAD.X R195, R24, 0x1, R205, P5 ;  /* 0x0000000118c37824 */ /* 0x000fe200028e06cd */
[-C--:B------:R-:W-:Y:S01]  /*4c10*/  IADD3 R198, P5, R51, R204.reuse, RZ ;  /* 0x000000cc33c67210 */ /* 0x080fe20007fbe0ff */
[----:B------:R-:W-:Y:S01]  /*4c20*/  IMAD R51, R37, UR5, RZ ;  /* 0x0000000525337c24 */ /* 0x000fe2000f8e02ff */
[----:B------:R-:W-:Y:S01]  /*4c30*/  SHF.R.S32.HI R24, RZ, 0x1f, R53 ;  /* 0x0000001fff187819 */ /* 0x000fe20000011435 */
[--C-:B------:R-:W-:Y:S01]  /*4c40*/  IMAD.X R42, R42, 0x1, R205.reuse, P0 ;  /* 0x000000012a2a7824 */ /* 0x100fe200000e06cd */
[-C--:B------:R-:W-:Y:S01]  /*4c50*/  IADD3 R38, P1, R55, R204.reuse, RZ ;  /* 0x000000cc37267210 */ /* 0x080fe20007f3e0ff */
[--C-:B------:R-:W-:Y:S01]  /*4c60*/  IMAD.X R197, R26, 0x1, R205.reuse, P5 ;  /* 0x000000011ac57824 */ /* 0x100fe200028e06cd */
[-C--:B------:R-:W-:Y:S01]  /*4c70*/  IADD3 R200, P5, R53, R204.reuse, RZ ;  /* 0x000000cc35c87210 */ /* 0x080fe20007fbe0ff */
[----:B------:R-:W-:Y:S01]  /*4c80*/  IMAD.X R187, R48, 0x1, R205, P6 ;  /* 0x0000000130bb7824 */ /* 0x000fe200030e06cd */
[----:B------:R-:W-:Y:S01]  /*4c90*/  SHF.R.S32.HI R26, RZ, 0x1f, R49 ;  /* 0x0000001fff1a7819 */ /* 0x000fe20000011431 */
[----:B------:R-:W-:Y:S01]  /*4ca0*/  IMAD R53, R32, UR5, RZ ;  /* 0x0000000520357c24 */ /* 0x000fe2000f8e02ff */
[-C--:B------:R-:W-:Y:S01]  /*4cb0*/  IADD3 R37, P0, R51, R204.reuse, RZ ;  /* 0x000000cc33257210 */ /* 0x080fe20007f1e0ff */
[--C-:B------:R-:W-:Y:S01]  /*4cc0*/  IMAD.X R199, R24, 0x1, R205.reuse, P5 ;  /* 0x0000000118c77824 */ /* 0x100fe200028e06cd */
[-C--:B------:R-:W-:Y:S01]  /*4cd0*/  IADD3 R39, P5, R25, R204.reuse, RZ ;  /* 0x000000cc19277210 */ /* 0x080fe20007fbe0ff */
[----:B------:R-:W-:Y:S01]  /*4ce0*/  IMAD.X R41, R26, 0x1, R205, P4 ;  /* 0x000000011a297824 */ /* 0x000fe200020e06cd */
[----:B------:R-:W-:Y:S01]  /*4cf0*/  IADD3 R24, P4, R103, R204, RZ ;  /* 0x000000cc67187210 */ /* 0x000fe20007f9e0ff */
[----:B------:R-:W-:Y:S01]  /*4d00*/  IMAD R47, R28, UR5, RZ ;  /* 0x000000051c2f7c24 */ /* 0x000fe2000f8e02ff */
[----:B------:R-:W-:Y:S01]  /*4d10*/  R2UR UR51, R38 ;  /* 0x00000000263372ca */ /* 0x000fe200000e0000 */
[----:B------:R-:W-:Y:S01]  /*4d20*/  IMAD R49, R31, UR5, RZ ;  /* 0x000000051f317c24 */ /* 0x000fe2000f8e02ff */
[----:B------:R-:W-:-:S02]  /*4d30*/  R2UR UR49, R24 ;  /* 0x00000000183172ca */ /* 0x000fc400000e0000 */
[----:B------:R-:W-:Y:S02]  /*4d40*/  SHF.R.S32.HI R24, RZ, 0x1f, R45 ;  /* 0x0000001fff187819 */ /* 0x000fe4000001142d */
[----:B------:R-:W-:Y:S02]  /*4d50*/  SHF.R.S32.HI R26, RZ, 0x1f, R25 ;  /* 0x0000001fff1a7819 */ /* 0x000fe40000011419 */
[-C--:B------:R-:W-:Y:S02]  /*4d60*/  IADD3 R46, P6, R141, R204.reuse, RZ ;  /* 0x000000cc8d2e7210 */ /* 0x080fe40007fde0ff */
[----:B------:R-:W-:Y:S02]  /*4d70*/  SHF.R.S32.HI R38, RZ, 0x1f, R141 ;  /* 0x0000001fff267819 */ /* 0x000fe4000001148d */
[----:B------:R-:W-:Y:S01]  /*4d80*/  R2UR UR52, R39 ;  /* 0x00000000273472ca */ /* 0x000fe200000e0000 */
[--C-:B------:R-:W-:Y:S01]  /*4d90*/  IMAD.X R39, R24, 0x1, R205.reuse, P2 ;  /* 0x0000000118277824 */ /* 0x100fe200010e06cd */
[----:B------:R-:W-:Y:S01]  /*4da0*/  R2UR UR50, R37 ;  /* 0x00000000253272ca */ /* 0x000fe200000e0000 */
[----:B------:R-:W-:Y:S01]  /*4db0*/  IMAD.X R37, R26, 0x1, R205, P5 ;  /* 0x000000011a257824 */ /* 0x000fe200028e06cd */
[----:B------:R-:W-:Y:S01]  /*4dc0*/  SHF.R.S32.HI R40, RZ, 0x1f, R43 ;  /* 0x0000001fff287819 */ /* 0x000fe2000001142b */
[--C-:B------:R-:W-:Y:S01]  /*4dd0*/  IMAD.X R38, R38, 0x1, R205.reuse, P6 ;  /* 0x0000000126267824 */ /* 0x100fe200030e06cd */
[-C--:B------:R-:W-:Y:S01]  /*4de0*/  IADD3 R24, P5, R107, R204.reuse, RZ ;  /* 0x000000cc6b187210 */ /* 0x080fe20007fbe0ff */
[----:B------:R-:W-:Y:S01]  /*4df0*/  IMAD R43, R33, UR5, RZ ;  /* 0x00000005212b7c24 */ /* 0x000fe2000f8e02ff */
[-C--:B------:R-:W-:Y:S01]  /*4e00*/  IADD3 R25, P6, R53, R204.reuse, RZ ;  /* 0x000000cc35197210 */ /* 0x080fe20007fde0ff */
[----:B------:R-:W-:Y:S01]  /*4e10*/  IMAD.X R40, R40, 0x1, R205, P3 ;  /* 0x0000000128287824 */ /* 0x000fe200018e06cd */
[----:B------:R-:W-:-:S02]  /*4e20*/  IADD3 R31, P3, R47, R204, RZ ;  /* 0x000000cc2f1f7210 */ /* 0x000fc40007f7e0ff */
[----:B------:R-:W-:Y:S02]  /*4e30*/  R2UR UR45, R24 ;  /* 0x00000000182d72ca */ /* 0x000fe400000e0000 */
[----:B------:R-:W-:Y:S02]  /*4e40*/  SHF.R.S32.HI R34, RZ, 0x1f, R55 ;  /* 0x0000001fff227819 */ /* 0x000fe40000011437 */
[----:B------:R-:W-:Y:S02]  /*4e50*/  CS2R R54, SRZ ;  /* 0x0000000000367805 */ /* 0x000fe4000001ff00 */
[----:B------:R-:W-:Y:S02]  /*4e60*/  SHF.R.S32.HI R26, RZ, 0x1f, R47 ;  /* 0x0000001fff1a7819 */ /* 0x000fe4000001142f */
[----:B------:R-:W-:Y:S01]  /*4e70*/  R2UR UR46, R25 ;  /* 0x00000000192e72ca */ /* 0x000fe200000e0000 */
[----:B------:R-:W-:Y:S01]  /*4e80*/  IMAD R25, R30, UR5, RZ ;  /* 0x000000051e197c24 */ /* 0x000fe2000f8e02ff */
[----:B------:R-:W-:Y:S01]  /*4e90*/  SHF.R.S32.HI R24, RZ, 0x1f, R51 ;  /* 0x0000001fff187819 */ /* 0x000fe20000011433 */
[--C-:B------:R-:W-:Y:S01]  /*4ea0*/  IMAD.X R34, R34, 0x1, R205.reuse, P1 ;  /* 0x0000000122227824 */ /* 0x100fe200008e06cd */
[----:B------:R-:W-:Y:S01]  /*4eb0*/  R2UR UR48, R31 ;  /* 0x000000001f3072ca */ /* 0x000fe200000e0000 */
[--C-:B------:R-:W-:Y:S01]  /*4ec0*/  IMAD.X R31, R26, 0x1, R205.reuse, P3 ;  /* 0x000000011a1f7824 */ /* 0x100fe200018e06cd */
[----:B------:R-:W-:Y:S01]  /*4ed0*/  R2UR UR53, R46 ;  /* 0x000000002e3572ca */ /* 0x000fe200000e0000 */
[----:B------:R-:W-:Y:S01]  /*4ee0*/  IMAD.X R33, R24, 0x1, R205, P0 ;  /* 0x0000000118217824 */ /* 0x000fe200000e06cd */
[-C--:B------:R-:W-:Y:S01]  /*4ef0*/  IADD3 R45, P1, R27, R204.reuse, RZ ;  /* 0x000000cc1b2d7210 */ /* 0x080fe20007f3e0ff */
[----:B------:R-:W-:Y:S01]  /*4f00*/  ULDC UR5, c[0x0][0x234] ;  /* 0x00008d0000057ab9 */ /* 0x000fe20000000800 */
[----:B------:R-:W-:Y:S01]  /*4f10*/  SHF.R.S32.HI R26, RZ, 0x1f, R27 ;  /* 0x0000001fff1a7819 */ /* 0x000fe2000001141b */
[----:B------:R-:W-:Y:S01]  /*4f20*/  IMAD R3, R3, UR5, RZ ;  /* 0x0000000503037c24 */ /* 0x000fe2000f8e02ff */
[----:B------:R-:W-:-:S02]  /*4f30*/  IADD3 R30, P0, R25, R204, RZ ;  /* 0x000000cc191e7210 */ /* 0x000fc40007f1e0ff */
[----:B------:R-:W-:Y:S01]  /*4f40*/  SHF.R.S32.HI R46, RZ, 0x1f, R25 ;  /* 0x0000001fff2e7819 */ /* 0x000fe20000011419 */
[----:B------:R-:W-:Y:S01]  /*4f50*/  IMAD.X R27, R26, 0x1, R205, P1 ;  /* 0x000000011a1b7824 */ /* 0x000fe200008e06cd */
[----:B------:R-:W-:Y:S02]  /*4f60*/  SHF.R.S32.HI R32, RZ, 0x1f, R103 ;  /* 0x0000001fff207819 */ /* 0x000fe40000011467 */
[----:B------:R-:W-:Y:S01]  /*4f70*/  LOP3.LUT R111, R2, 0x4, RZ, 0xfc, !PT ;  /* 0x00000004026f7812 */ /* 0x000fe200078efcff */
[--C-:B------:R-:W-:Y:S01]  /*4f80*/  IMAD.X R26, R46, 0x1, R205.reuse, P0 ;  /* 0x000000012e1a7824 */ /* 0x100fe200000e06cd */
[----:B------:R-:W-:Y:S01]  /*4f90*/  IADD3 R103, P0, R3, UR16, RZ ;  /* 0x0000001003677c10 */ /* 0x000fe2000ff1e0ff */
[----:B------:R-:W-:Y:S01]  /*4fa0*/  IMAD.X R32, R32, 0x1, R205, P4 ;  /* 0x0000000120207824 */ /* 0x000fe200020e06cd */
[C---:B------:R-:W-:Y:S01]  /*4fb0*/  LEA.HI R109, R106.reuse, 0x4e, RZ, 0x1a ;  /* 0x0000004e6a6d7811 */ /* 0x040fe200078fd0ff */
[----:B------:R-:W-:Y:S01]  /*4fc0*/  IMAD R111, R111, UR22, RZ ;  /* 0x000000166f6f7c24 */ /* 0x000fe2000f8e02ff */
[----:B------:R-:W-:Y:S01]  /*4fd0*/  LEA.HI.X.SX32 R104, R3, UR17, 0x1, P0 ;  /* 0x0000001103687c11 */ /* 0x000fe200080f0eff */
[----:B------:R-:W-:Y:S01]  /*4fe0*/  UMOV UR16, URZ ;  /* 0x0000003f00107c82 */ /* 0x000fe20008000000 */
[----:B------:R-:W0:Y:S01]  /*4ff0*/  LDC R3, c[0x0][0x238] ;  /* 0x00008e00ff037b82 */ /* 0x000e220000000800 */
[----:B------:R-:W-:Y:S01]  /*5000*/  R2UR UR32, R37 ;  /* 0x00000000252072ca */ /* 0x000fe200000e0000 */
[----:B------:R-:W-:Y:S01]  /*5010*/  IMAD.SHL.U32 R37, R106, 0x10, RZ ;  /* 0x000000106a257824 */ /* 0x000fe200078e00ff */
[----:B------:R-:W-:Y:S01]  /*5020*/  LOP3.LUT R113, R2, 0x6, RZ, 0xfc, !PT ;  /* 0x0000000602717812 */ /* 0x000fe200078efcff */
[----:B------:R-:W-:Y:S01]  /*5030*/  UIADD3.X UR22, UR16, 0x40000040, URZ, UP1, !UPT ;  /* 0x4000004010167890 */ /* 0x000fe20008ffe43f */
[-C--:B------:R-:W-:Y:S01]  /*5040*/  IADD3 R28, P2, R49, R204.reuse, RZ ;  /* 0x000000cc311c7210 */ /* 0x080fe20007f5e0ff */
[----:B------:R-:W-:Y:S01]  /*5050*/  UMOV UR17, URZ ;  /* 0x0000003f00117c82 */ /* 0x000fe20008000000 */
[----:B------:R-:W-:Y:S01]  /*5060*/  IADD3 R24, P3, R35, R204, RZ ;  /* 0x000000cc23187210 */ /* 0x000fe20007f7e0ff */
[----:B------:R-:W-:Y:S01]  /*5070*/  IMAD R113, R113, UR21, RZ ;  /* 0x0000001571717c24 */ /* 0x000fe2000f8e02ff */
[----:B------:R-:W-:-:S02]  /*5080*/  R2UR UR43, R30 ;  /* 0x000000001e2b72ca */ /* 0x000fc400000e0000 */
[----:B------:R-:W-:Y:S02]  /*5090*/  CS2R R46, SRZ ;  /* 0x00000000002e7805 */ /* 0x000fe4000001ff00 */
[----:B------:R-:W-:Y:S02]  /*50a0*/  SHF.R.S32.HI R30, RZ, 0x1f, R49 ;  /* 0x0000001fff1e7819 */ /* 0x000fe40000011431 */
[----:B------:R-:W-:Y:S02]  /*50b0*/  R2UR UR47, R28 ;  /* 0x000000001c2f72ca */ /* 0x000fe400000e0000 */
[----:B------:R-:W-:Y:S01]  /*50c0*/  R2UR UR39, R24 ;  /* 0x00000000182772ca */ /* 0x000fe200000e0000 */
[----:B------:R-:W-:Y:S01]  /*50d0*/  IMAD.X R30, R30, 0x1, R205, P2 ;  /* 0x000000011e1e7824 */ /* 0x000fe200010e06cd */
[----:B------:R-:W-:Y:S02]  /*50e0*/  IADD3 R28, P4, R43, R204, RZ ;  /* 0x000000cc2b1c7210 */ /* 0x000fe40007f9e0ff */
[----:B------:R-:W-:-:S02]  /*50f0*/  SHF.R.S32.HI R24, RZ, 0x1f, R53 ;  /* 0x0000001fff187819 */ /* 0x000fc40000011435 */
[----:B------:R-:W-:Y:S02]  /*5100*/  LOP3.LUT R108, R37, 0x70, RZ, 0xc0, !PT ;  /* 0x00000070256c7812 */ /* 0x000fe400078ec0ff */
[----:B------:R-:W-:Y:S01]  /*5110*/  R2UR UR42, R28 ;  /* 0x000000001c2a72ca */ /* 0x000fe200000e0000 */
[-C--:B0-----:R-:W-:Y:S01]  /*5120*/  IMAD R111, R109, R3.reuse, RZ ;  /* 0x000000036d6f7224 */ /* 0x081fe200078e02ff */
[----:B------:R-:W-:Y:S01]  /*5130*/  SHF.R.S32.HI R52, RZ, 0x1f, R29 ;  /* 0x0000001fff347819 */ /* 0x000fe2000001141d */
[-C--:B------:R-:W-:Y:S01]  /*5140*/  IMAD R109, R130, R3.reuse, RZ ;  /* 0x00000003826d7224 */ /* 0x080fe200078e02ff */
[-C--:B------:R-:W-:Y:S01]  /*5150*/  IADD3 R202, P2, R29, R204.reuse, RZ ;  /* 0x000000cc1dca7210 */ /* 0x080fe20007f5e0ff */
[-C--:B------:R-:W-:Y:S01]  /*5160*/  IMAD R111, R128, R3.reuse, RZ ;  /* 0x00000003806f7224 */ /* 0x080fe200078e02ff */
[----:B------:R-:W-:Y:S01]  /*5170*/  SHF.R.S32.HI R28, RZ, 0x1f, R107 ;  /* 0x0000001fff1c7819 */ /* 0x000fe2000001146b */
[-C--:B------:R-:W-:Y:S01]  /*5180*/  IMAD R109, R2, R3.reuse, RZ ;  /* 0x00000003026d7224 */ /* 0x080fe200078e02ff */
[----:B------:R-:W-:Y:S01]  /*5190*/  SHF.R.S32.HI R48, RZ, 0x1f, R43 ;  /* 0x0000001fff307819 */ /* 0x000fe2000001142b */
[-C--:B------:R-:W-:Y:S01]  /*51a0*/  IMAD R111, R208, R3.reuse, RZ ;  /* 0x00000003d06f7224 */ /* 0x080fe200078e02ff */
[----:B------:R-:W-:Y:S01]  /*51b0*/  SHF.R.S32.HI R50, RZ, 0x1f, R35 ;  /* 0x0000001fff327819 */ /* 0x000fe20000011423 */
[-C--:B------:R-:W-:Y:S01]  /*51c0*/  IMAD R109, R210, R3.reuse, RZ ;  /* 0x00000003d26d7224 */ /* 0x080fe200078e02ff */
[----:B------:R2:W-:Y:S01]  /*51d0*/  STL [R1+0x4], R108 ;  /* 0x0000046c01007387 */ /* 0x0005e20000100800 */
[-C--:B------:R-:W-:Y:S01]  /*51e0*/  IMAD R113, R132, R3.reuse, RZ ;  /* 0x0000000384717224 */ /* 0x080fe200078e02ff */
[C---:B------:R-:W-:Y:S01]  /*51f0*/  LOP3.LUT R107, R2.reuse, 0x2, RZ, 0xfc, !PT ;  /* 0x00000002026b7812 */ /* 0x040fe200078efcff */
[-C--:B------:R-:W-:Y:S01]  /*5200*/  IMAD R111, R211, R3.reuse, RZ ;  /* 0x00000003d36f7224 */ /* 0x080fe200078e02ff */
[----:B------:R-:W-:Y:S01]  /*5210*/  LOP3.LUT R115, R2, 0x8, RZ, 0xfc, !PT ;  /* 0x0000000802737812 */ /* 0x000fe200078efcff */
[-C--:B------:R-:W-:Y:S01]  /*5220*/  IMAD R109, R213, R3.reuse, RZ ;  /* 0x00000003d56d7224 */ /* 0x080fe200078e02ff */
[----:B------:R-:W-:Y:S01]  /*5230*/  R2UR UR44, R45 ;  /* 0x000000002d2c72ca */ /* 0x000fe200000e0000 */
        /* <DEDUP_REMOVED lines=24> */
[----:B------:R-:W-:Y:S01]  /*53c0*/  IMAD.X R29, R24, 0x1, R205, P6 ;  /* 0x00000001181d7824 */ /* 0x000fe200030e06cd */
[----:B------:R-:W-:Y:S01]  /*53d0*/  IADD3 R204, P6, R36, R204, RZ ;  /* 0x000000cc24cc7210 */ /* 0x000fe20007fde0ff */
[-C--:B------:R-:W-:Y:S01]  /*53e0*/  IMAD R113, R218, R3.reuse, RZ ;  /* 0x00000003da717224 */ /* 0x080fe200078e02ff */
[----:B------:R-:W-:Y:S01]  /*53f0*/  R2UR UR7, R26 ;  /* 0x000000001a0772ca */ /* 0x000fe200000e0000 */
[----:B------:R-:W-:Y:S01]  /*5400*/  IMAD R111, R226, R3, RZ ;  /* 0x00000003e26f7224 */ /* 0x000fe200078e02ff */
[----:B------:R-:W-:Y:S01]  /*5410*/  LEA.HI.X.SX32 R203, R36, R205, 0x1, P6 ;  /* 0x000000cd24cb7211 */ /* 0x000fe200030f0eff */
[-C--:B------:R-:W-:Y:S01]  /*5420*/  IMAD R109, R228, R3.reuse, RZ ;  /* 0x00000003e46d7224 */ /* 0x080fe200078e02ff */
[----:B------:R-:W-:Y:S01]  /*5430*/  R2UR UR10, R29 ;  /* 0x000000001d0a72ca */ /* 0x000fe200000e0000 */
[-C--:B------:R-:W-:Y:S01]  /*5440*/  IMAD R113, R221, R3.reuse, RZ ;  /* 0x00000003dd717224 */ /* 0x080fe200078e02ff */
[----:B------:R-:W-:Y:S01]  /*5450*/  CS2R R26, SRZ ;  /* 0x00000000001a7805 */ /* 0x000fe2000001ff00 */
        /* <DEDUP_REMOVED lines=16> */
[----:B------:R-:W-:-:S02]  /*5560*/  IMAD R113, R230, R3, RZ ;  /* 0x00000003e6717224 */ /* 0x000fc400078e02ff */
[-C--:B------:R-:W-:Y:S02]  /*5570*/  IMAD R111, R239, R3.reuse, RZ ;  /* 0x00000003ef6f7224 */ /* 0x080fe400078e02ff */
[-C--:B------:R-:W-:Y:S02]  /*5580*/  IMAD R109, R241, R3.reuse, RZ ;  /* 0x00000003f16d7224 */ /* 0x080fe400078e02ff */
[--C-:B------:R-:W-:Y:S02]  /*5590*/  IMAD.X R28, R28, 0x1, R205.reuse, P5 ;  /* 0x000000011c1c7824 */ /* 0x100fe400028e06cd */
[--C-:B------:R-:W-:Y:S01]  /*55a0*/  IMAD.X R25, R48, 0x1, R205.reuse, P4 ;  /* 0x0000000130197824 */ /* 0x100fe200020e06cd */
[----:B------:R-:W-:Y:S01]  /*55b0*/  CS2R R48, SRZ ;  /* 0x0000000000307805 */ /* 0x000fe2000001ff00 */
[--C-:B------:R-:W-:Y:S01]  /*55c0*/  IMAD.X R24, R50, 0x1, R205.reuse, P3 ;  /* 0x0000000132187824 */ /* 0x100fe200018e06cd */
[----:B------:R-:W-:Y:S01]  /*55d0*/  R2UR UR9, R28 ;  /* 0x000000001c0972ca */ /* 0x000fe200000e0000 */
[----:B------:R-:W-:Y:S01]  /*55e0*/  IMAD.X R201, R52, 0x1, R205, P2 ;  /* 0x0000000134c97824 */ /* 0x000fe200010e06cd */
[----:B------:R-:W-:Y:S01]  /*55f0*/  LEA.HI R205, R106, 0x5e, RZ, 0x1a ;  /* 0x0000005e6acd7811 */ /* 0x000fe200078fd0ff */
[-C--:B------:R-:W-:Y:S01]  /*5600*/  IMAD R113, R233, R3.reuse, RZ ;  /* 0x00000003e9717224 */ /* 0x080fe200078e02ff */
[----:B------:R-:W-:Y:S01]  /*5610*/  R2UR UR6, R25 ;  /* 0x00000000190672ca */ /* 0x000fe200000e0000 */
        /* <DEDUP_REMOVED lines=13> */
[-C--:B------:R-:W-:Y:S02]  /*56f0*/  IMAD R113, R243, R3.reuse, RZ ;  /* 0x00000003f3717224 */ /* 0x080fe400078e02ff */
[-C--:B------:R-:W-:Y:S02]  /*5700*/  IMAD R111, R251, R3.reuse, RZ ;  /* 0x00000003fb6f7224 */ /* 0x080fe400078e02ff */
[-C--:B------:R-:W-:Y:S02]  /*5710*/  IMAD R109, R124, R3.reuse, RZ ;  /* 0x000000037c6d7224 */ /* 0x080fe400078e02ff */
        /* <DEDUP_REMOVED lines=11> */
[----:B------:R-:W-:Y:S01]  /*57d0*/  IMAD R109, R112, R3, RZ ;  /* 0x00000003706d7224 */ /* 0x000fe200078e02ff */
[----:B------:R-:W-:Y:S01]  /*57e0*/  LOP3.LUT R3, R108, 0x1f80, R110, 0xf8, !PT ;  /* 0x00001f806c037812 */ /* 0x000fe200078ef86e */
[----:B------:R-:W-:Y:S01]  /*57f0*/  IMAD R106, R0, UR19, RZ ;  /* 0x00000013006a7c24 */ /* 0x000fe2000f8e02ff */
[----:B------:R-:W-:Y:S01]  /*5800*/  UIADD3 UR19, UP0, UR28, 0x2, URZ ;  /* 0x000000021c137890 */ /* 0x000fe2000ff1e03f */
[----:B------:R-:W-:Y:S01]  /*5810*/  IMAD R107, R107, UR29, RZ ;  /* 0x0000001d6b6b7c24 */ /* 0x000fe2000f8e02ff */
[----:B------:R-:W-:Y:S01]  /*5820*/  LOP3.LUT R3, R3, R2, RZ, 0xfc, !PT ;  /* 0x0000000203037212 */ /* 0x000fe200078efcff */
[----:B------:R-:W-:Y:S01]  /*5830*/  IMAD R115, R115, UR20, RZ ;  /* 0x0000001473737c24 */ /* 0x000fe2000f8e02ff */
[----:B------:R-:W-:-:S02]  /*5840*/  UIADD3.X UR17, UR17, 0x40000040, URZ, UP0, !UPT ;  /* 0x4000004011117890 */ /* 0x000fc400087fe43f */
[----:B------:R-:W-:Y:S01]  /*5850*/  LOP3.LUT R3, R3, 0x70, RZ, 0x3c, !PT ;  /* 0x0000007003037812 */ /* 0x000fe200078e3cff */
[----:B------:R-:W-:Y:S01]  /*5860*/  UMOV UR16, UR19 ;  /* 0x0000001300107c82 */ /* 0x000fe20008000000 */
[----:B------:R-:W-:Y:S01]  /*5870*/  UMOV UR19, UR22 ;  /* 0x0000001600137c82 */ /* 0x000fe20008000000 */
[----:B------:R-:W-:Y:S02]  /*5880*/  UIADD3.64 UR20, UR16, 0x2, URZ ;  /* 0x0000000210147897 */ /* 0x000fe4000fffe03f */
[----:B------:R-:W-:Y:S02]  /*5890*/  UIADD3.64 UR24, UR16, 0x4, URZ ;  /* 0x0000000410187897 */ /* 0x000fe4000fffe03f */
[----:B------:R-:W-:Y:S02]  /*58a0*/  UIADD3.64 UR22, UR18, 0x2, URZ ;  /* 0x0000000212167897 */ /* 0x000fe4000fffe03f */
[----:B--2---:R-:W-:-:S12]  /*58b0*/  UIADD3.64 UR26, UR18, 0x4, URZ ;  /* 0x00000004121a7897 */ /* 0x004fd8000fffe03f */
.L_x_2:
[----:B------:R-:W0:Y:S01]  /*58c0*/  LDC R114, c[0x0][0x238] ;  /* 0x00008e00ff727b82 */ /* 0x000e220000000800 */
[C---:B------:R-:W-:Y:S01]  /*58d0*/  LOP3.LUT R112, R2.reuse, 0x2, RZ, 0xfc, !PT ;  /* 0x0000000202707812 */ /* 0x040fe200078efcff */
[----:B------:R-:W-:Y:S01]  /*58e0*/  ULDC UR29, c[0x0][0x238] ;  /* 0x00008e00001d7ab9 */ /* 0x000fe20000000800 */
[C---:B------:R-:W-:Y:S01]  /*58f0*/  LOP3.LUT R108, R2.reuse, 0x2, RZ, 0xfc, !PT ;  /* 0x00000002026c7812 */ /* 0x040fe200078efcff */
[----:B------:R-:W1:Y:S01]  /*5900*/  S2R R123, SR_TID.X ;  /* 0x00000000007b7919 */ /* 0x000e620000002100 */
[----:B------:R-:W-:Y:S01]  /*5910*/  ISETP.GE.AND P1, PT, R2, UR59, PT ;  /* 0x0000003b02007c0c */ /* 0x000fe2000bf26270 */
[----:B------:R-:W-:Y:S01]  /*5920*/  IMAD R112, R112, UR29, RZ ;  /* 0x0000001d70707c24 */ /* 0x000fe2000f8e02ff */
[----:B------:R-:W-:Y:S01]  /*5930*/  ISETP.GE.AND P3, PT, R108, UR59, PT ;  /* 0x0000003b6c007c0c */ /* 0x000fe2000bf66270 */
[----:B------:R-:W-:Y:S01]  /*5940*/  ULDC UR31, c[0x0][0x238] ;  /* 0x00008e00001f7ab9 */ /* 0x000fe20000000800 */
[----:B------:R-:W-:Y:S01]  /*5950*/  LOP3.LUT R113, R2, 0x4, RZ, 0xfc, !PT ;  /* 0x0000000402717812 */ /* 0x000fe200078efcff */
[----:B------:R-:W-:Y:S01]  /*5960*/  ULDC UR29, c[0x0][0x238] ;  /* 0x00008e00001d7ab9 */ /* 0x000fe20000000800 */
[----:B------:R-:W-:Y:S01]  /*5970*/  IADD3 R108, P4, R112, R103, RZ ;  /* 0x00000067706c7210 */ /* 0x000fe20007f9e0ff */
[----:B------:R-:W2:Y:S01]  /*5980*/  LDC R116, c[0x0][0x238] ;  /* 0x00008e00ff747b82 */ /* 0x000ea20000000800 */
[----:B------:R-:W-:-:S02]  /*5990*/  PRMT R122, RZ, 0x7610, R122 ;  /* 0x00007610ff7a7816 */ /* 0x000fc4000000007a */
[----:B------:R-:W-:Y:S02]  /*59a0*/  LEA.HI.X.SX32 R109, R112, R104, 0x1, P4 ;  /* 0x00000068706d7211 */ /* 0x000fe400020f0eff */
[----:B------:R-:W-:Y:S01]  /*59b0*/  PRMT R125, RZ, 0x7610, R125 ;  /* 0x00007610ff7d7816 */ /* 0x000fe2000000007d */
[C---:B0-----:R-:W-:Y:S01]  /*59c0*/  IMAD R114, R2.reuse, R114, RZ ;  /* 0x0000007202727224 */ /* 0x041fe200078e02ff */
[----:B------:R-:W-:-:S04]  /*59d0*/  LOP3.LUT R112, R2, 0x6, RZ, 0xfc, !PT ;  /* 0x0000000602707812 */ /* 0x000fc800078efcff */
[----:B------:R0:W3:Y:S01]  /*59e0*/  @!P3 LDG.E.U8 R125, desc[UR40][R108.64] ;  /* 0x000000286c7db981 */ /* 0x0000e2000c1e1100 */
[----:B------:R-:W-:-:S04]  /*59f0*/  IADD3 R110, P2, R114, R103, RZ ;  /* 0x00000067726e7210 */ /* 0x000fc80007f5e0ff */
[----:B------:R-:W-:Y:S02]  /*5a00*/  LEA.HI.X.SX32 R111, R114, R104, 0x1, P2 ;  /* 0x00000068726f7211 */ /* 0x000fe400010f0eff */
[----:B------:R-:W-:Y:S01]  /*5a10*/  LOP3.LUT R114, R2, 0x4, RZ, 0xfc, !PT ;  /* 0x0000000402727812 */ /* 0x000fe200078efcff */
[----:B------:R-:W-:Y:S01]  /*5a20*/  IMAD R112, R112, UR29, RZ ;  /* 0x0000001d70707c24 */ /* 0x000fe2000f8e02ff */
[----:B------:R-:W-:Y:S01]  /*5a30*/  ISETP.GE.AND P2, PT, R113, UR59, PT ;  /* 0x0000003b71007c0c */ /* 0x000fe2000bf46270 */
[----:B------:R4:W5:Y:S01]  /*5a40*/  @!P1 LDG.E.U8 R122, desc[UR40][R110.64] ;  /* 0x000000286e7a9981 */ /* 0x000962000c1e1100 */
[----:B------:R-:W-:Y:S01]  /*5a50*/  PRMT R124, RZ, 0x7610, R124 ;  /* 0x00007610ff7c7816 */ /* 0x000fe2000000007c */
[----:B------:R-:W-:Y:S01]  /*5a60*/  IMAD R114, R114, UR31, RZ ;  /* 0x0000001f72727c24 */ /* 0x000fe2000f8e02ff */
[----:B------:R-:W-:Y:S01]  /*5a70*/  LOP3.LUT R113, R2, 0x6, RZ, 0xfc, !PT ;  /* 0x0000000602717812 */ /* 0x000fe200078efcff */
[----:B------:R-:W-:Y:S01]  /*5a80*/  ULDC UR29, c[0x0][0x238] ;  /* 0x00008e00001d7ab9 */ /* 0x000fe20000000800 */
[----:B0-----:R-:W-:-:S02]  /*5a90*/  IADD3 R108, P4, R112, R103, RZ ;  /* 0x00000067706c7210 */ /* 0x001fc40007f9e0ff */
[----:B------:R-:W-:Y:S02]  /*5aa0*/  ISETP.GE.AND P1, PT, R113, UR59, PT ;  /* 0x0000003b71007c0c */ /* 0x000fe4000bf26270 */
[----:B------:R-:W-:Y:S02]  /*5ab0*/  PRMT R127, RZ, 0x7610, R127 ;  /* 0x00007610ff7f7816 */ /* 0x000fe4000000007f */
[----:B----4-:R-:W-:Y:S02]  /*5ac0*/  IADD3 R110, P5, R114, R103, RZ ;  /* 0x00000067726e7210 */ /* 0x010fe40007fbe0ff */
[-C--:B------:R-:W-:Y:S02]  /*5ad0*/  LEA.HI.X.SX32 R109, R112, R104.reuse, 0x1, P4 ;  /* 0x00000068706d7211 */ /* 0x080fe400020f0eff */
[----:B------:R-:W-:Y:S02]  /*5ae0*/  LEA.HI.X.SX32 R111, R114, R104, 0x1, P5 ;  /* 0x00000068726f7211 */ /* 0x000fe400028f0eff */
[----:B------:R-:W-:Y:S01]  /*5af0*/  LOP3.LUT R112, R2, 0xa, RZ, 0xfc, !PT ;  /* 0x0000000a02707812 */ /* 0x000fe200078efcff */
[----:B------:R-:W0:Y:S01]  /*5b00*/  LDC R114, c[0x0][0x238] ;  /* 0x00008e00ff727b82 */ /* 0x000e220000000800 */
[----:B-1----:R-:W-:Y:S01]  /*5b10*/  LEA.HI R107, R123, 0x5e, RZ, 0x1a ;  /* 0x0000005e7b6b7811 */ /* 0x002fe200078fd0ff */
[----:B------:R1:W4:Y:S01]  /*5b20*/  @!P2 LDG.E.U8 R124, desc[UR40][R110.64] ;  /* 0x000000286e7ca981 */ /* 0x000322000c1e1100 */
[----:B------:R-:W-:-:S02]  /*5b30*/  ISETP.GE.AND P2, PT, R112, UR59, PT ;  /* 0x0000003b70007c0c */ /* 0x000fc4000bf46270 */
[----:B------:R-:W-:Y:S01]  /*5b40*/  LOP3.LUT R112, R2, 0xc, RZ, 0xfc, !PT ;  /* 0x0000000c02707812 */ /* 0x000fe200078efcff */
[----:B------:R2:W3:Y:S01]  /*5b50*/  @!P1 LDG.E.U8 R127, desc[UR40][R108.64] ;  /* 0x000000286c7f9981 */ /* 0x0004e2000c1e1100 */
[----:B------:R-:W-:Y:S02]  /*5b60*/  ISETP.GE.AND P0, PT, R107, UR59, PT ;  /* 0x0000003b6b007c0c */ /* 0x000fe4000bf06270 */
[----:B------:R-:W-:Y:S01]  /*5b70*/  ISETP.GE.AND P1, PT, R112, UR59, PT ;  /* 0x0000003b70007c0c */ /* 0x000fe2000bf26270 */
[----:B------:R-:W2:Y:S01]  /*5b80*/  LDC R107, c[0x0][0x238] ;  /* 0x00008e00ff6b7b82 */ /* 0x000ea20000000800 */
[----:B------:R-:W2:Y:S01]  /*5b90*/  S2R R112, SR_TID.X ;  /* 0x0000000000707919 */ /* 0x000ea20000002100 */
[C---:B------:R-:W-:Y:S02]  /*5ba0*/  LOP3.LUT R113, R2.reuse, 0x8, RZ, 0xfc, !PT ;  /* 0x0000000802717812 */ /* 0x040fe400078efcff */
[----:B------:R-:W-:Y:S02]  /*5bb0*/  LOP3.LUT R115, R2, 0x8, RZ, 0xfc, !PT ;  /* 0x0000000802737812 */ /* 0x000fe400078efcff */
[----:B------:R-:W-:-:S02]  /*5bc0*/  ISETP.GE.AND P3, PT, R113, UR59, PT ;  /* 0x0000003b71007c0c */ /* 0x000fc4000bf66270 */
[----:B------:R-:W-:Y:S01]  /*5bd0*/  LOP3.LUT R113, R2, 0xa, RZ, 0xfc, !PT ;  /* 0x0000000a02717812 */ /* 0x000fe200078efcff */
[----:B------:R-:W-:Y:S01]  /*5be0*/  IMAD R115, R115, UR29, RZ ;  /* 0x0000001d73737c24 */ /* 0x000fe2000f8e02ff */
[----:B------:R-:W-:-:S03]  /*5bf0*/  PRMT R126, RZ, 0x7610, R126 ;  /* 0x00007610ff7e7816 */ /* 0x000fc6000000007e */
[----:B0-----:R-:W-:Y:S01]  /*5c00*/  IMAD R113, R113, R114, RZ ;  /* 0x0000007271717224 */ /* 0x001fe200078e02ff */
[CC--:B-1----:R-:W-:Y:S01]  /*5c10*/  IADD3 R110, P5, R115.reuse, R103.reuse, RZ ;  /* 0x00000067736e7210 */ /* 0x0c2fe20007fbe0ff */
[----:B------:R-:W0:Y:S03]  /*5c20*/  LDC R114, c[0x0][0x238] ;  /* 0x00008e00ff727b82 */ /* 0x000e260000000800 */
[-C--:B------:R-:W-:Y:S02]  /*5c30*/  LEA.HI.X.SX32 R111, R115, R104.reuse, 0x1, P5 ;  /* 0x00000068736f7211 */ /* 0x080fe400028f0eff */
[C---:B--2---:R-:W-:Y:S02]  /*5c40*/  IADD3 R108, P4, R113.reuse, R103, RZ ;  /* 0x00000067716c7210 */ /* 0x044fe40007f9e0ff */
[----:B------:R-:W-:Y:S01]  /*5c50*/  PRMT R129, RZ, 0x7610, R129 ;  /* 0x00007610ff817816 */ /* 0x000fe20000000081 */
[----:B------:R-:W2:Y:S01]  /*5c60*/  @!P3 LDG.E.U8 R126, desc[UR40][R110.64] ;  /* 0x000000286e7eb981 */ /* 0x000ea2000c1e1100 */
[----:B------:R-:W-:Y:S01]  /*5c70*/  LEA.HI.X.SX32 R109, R113, R104, 0x1, P4 ;  /* 0x00000068716d7211 */ /* 0x000fe200020f0eff */
[----:B------:R-:W1:Y:S04]  /*5c80*/  LDC R115, c[0x0][0x238] ;  /* 0x00008e00ff737b82 */ /* 0x000e680000000800 */
[----:B------:R0:W2:Y:S01]  /*5c90*/  @!P2 LDG.E.U8 R129, desc[UR40][R108.64] ;  /* 0x000000286c81a981 */ /* 0x0000a2000c1e1100 */
[----:B------:R-:W-:-:S04]  /*5ca0*/  LEA.HI R112, R112, 0xe, RZ, 0x1a ;  /* 0x0000000e70707811 */ /* 0x000fc800078fd0ff */
[C---:B------:R-:W-:Y:S01]  /*5cb0*/  ISETP.GE.AND P3, PT, R112.reuse, UR59, PT ;  /* 0x0000003b70007c0c */ /* 0x040fe2000bf66270 */
[----:B------:R-:W-:Y:S01]  /*5cc0*/  IMAD R107, R112, R107, RZ ;  /* 0x0000006b706b7224 */ /* 0x000fe200078e02ff */
[----:B------:R-:W-:-:S04]  /*5cd0*/  LOP3.LUT R112, R2, 0x10, RZ, 0xfc, !PT ;  /* 0x0000001002707812 */ /* 0x000fc800078efcff */
[----:B------:R-:W-:Y:S02]  /*5ce0*/  ISETP.GE.AND P2, PT, R112, UR59, PT ;  /* 0x0000003b70007c0c */ /* 0x000fe4000bf46270 */
[----:B------:R-:W1:Y:S01]  /*5cf0*/  LDC R112, c[0x0][0x238] ;  /* 0x00008e00ff707b82 */ /* 0x000e620000000800 */
[----:B------:R-:W-:-:S05]  /*5d00*/  LOP3.LUT R113, R2, 0xc, RZ, 0xfc, !PT ;  /* 0x0000000c02717812 */ /* 0x000fca00078efcff */
[----:B0-----:R-:W-:Y:S01]  /*5d10*/  IMAD R113, R113, R114, RZ ;  /* 0x0000007271717224 */ /* 0x001fe200078e02ff */
[----:B------:R-:W-:Y:S02]  /*5d20*/  LOP3.LUT R114, R2, 0x10, RZ, 0xfc, !PT ;  /* 0x0000001002727812 */ /* 0x000fe400078efcff */
[-C--:B------:R-:W-:Y:S02]  /*5d30*/  IADD3 R108, P4, R107, R103.reuse, RZ ;  /* 0x000000676b6c7210 */ /* 0x080fe40007f9e0ff */
[C---:B------:R-:W-:Y:S02]  /*5d40*/  IADD3 R110, P5, R113.reuse, R103, RZ ;  /* 0x00000067716e7210 */ /* 0x040fe40007fbe0ff */
[----:B------:R-:W-:Y:S01]  /*5d50*/  PRMT R128, RZ, 0x7610, R128 ;  /* 0x00007610ff807816 */ /* 0x000fe20000000080 */
[----:B-1----:R-:W-:Y:S01]  /*5d60*/  IMAD R114, R114, R115, RZ ;  /* 0x0000007372727224 */ /* 0x002fe200078e02ff */
[-C--:B------:R-:W-:Y:S01]  /*5d70*/  LEA.HI.X.SX32 R111, R113, R104.reuse, 0x1, P5 ;  /* 0x00000068716f7211 */ /* 0x080fe200028f0eff */
[----:B------:R-:W0:Y:S01]  /*5d80*/  LDC R115, c[0x0][0x238] ;  /* 0x00008e00ff737b82 */ /* 0x000e220000000800 */
[----:B------:R-:W-:-:S02]  /*5d90*/  LEA.HI.X.SX32 R109, R107, R104, 0x1, P4 ;  /* 0x000000686b6d7211 */ /* 0x000fc400020f0eff */
[C---:B------:R-:W-:Y:S01]  /*5da0*/  LOP3.LUT R113, R2.reuse, 0x12, RZ, 0xfc, !PT ;  /* 0x0000001202717812 */ /* 0x040fe200078efcff */
[----:B------:R1:W2:Y:S01]  /*5db0*/  @!P1 LDG.E.U8 R128, desc[UR40][R110.64] ;  /* 0x000000286e809981 */ /* 0x0002a2000c1e1100 */
[C---:B------:R-:W-:Y:S02]  /*5dc0*/  LOP3.LUT R107, R2.reuse, 0x12, RZ, 0xfc, !PT ;  /* 0x00000012026b7812 */ /* 0x040fe400078efcff */
[----:B------:R-:W-:Y:S02]  /*5dd0*/  PRMT R131, RZ, 0x7610, R131 ;  /* 0x00007610ff837816 */ /* 0x000fe40000000083 */
[----:B------:R-:W-:Y:S01]  /*5de0*/  ISETP.GE.AND P1, PT, R113, UR59, PT ;  /* 0x0000003b71007c0c */ /* 0x000fe2000bf26270 */
[----:B------:R-:W-:Y:S01]  /*5df0*/  IMAD R107, R107, R112, RZ ;  /* 0x000000706b6b7224 */ /* 0x000fe200078e02ff */
[----:B------:R-:W-:Y:S01]  /*5e00*/  LOP3.LUT R113, R2, 0x14, RZ, 0xfc, !PT ;  /* 0x0000001402717812 */ /* 0x000fe200078efcff */
[----:B------:R-:W0:Y:S01]  /*5e10*/  LDC R112, c[0x0][0x238] ;  /* 0x00008e00ff707b82 */ /* 0x000e220000000800 */
[----:B------:R-:W-:Y:S01]  /*5e20*/  PRMT R180, RZ, 0x7610, R180 ;  /* 0x00007610ffb47816 */ /* 0x000fe200000000b4 */
[----:B------:R1:W2:Y:S02]  /*5e30*/  @!P3 LDG.E.U8 R131, desc[UR40][R108.64] ;  /* 0x000000286c83b981 */ /* 0x0002a4000c1e1100 */
[----:B-1----:R-:W-:-:S02]  /*5e40*/  IADD3 R110, P5, R114, R103, RZ ;  /* 0x00000067726e7210 */ /* 0x002fc40007fbe0ff */
[----:B------:R-:W-:Y:S02]  /*5e50*/  ISETP.GE.AND P3, PT, R113, UR59, PT ;  /* 0x0000003b71007c0c */ /* 0x000fe4000bf66270 */
[-C--:B------:R-:W-:Y:S02]  /*5e60*/  LEA.HI.X.SX32 R111, R114, R104.reuse, 0x1, P5 ;  /* 0x00000068726f7211 */ /* 0x080fe400028f0eff */
[----:B------:R-:W-:Y:S02]  /*5e70*/  LOP3.LUT R113, R2, 0x16, RZ, 0xfc, !PT ;  /* 0x0000001602717812 */ /* 0x000fe400078efcff */
[C---:B------:R-:W-:Y:S01]  /*5e80*/  IADD3 R108, P4, R107.reuse, R103, RZ ;  /* 0x000000676b6c7210 */ /* 0x040fe20007f9e0ff */
[----:B------:R1:W2:Y:S01]  /*5e90*/  @!P2 LDG.E.U8 R180, desc[UR40][R110.64] ;  /* 0x000000286eb4a981 */ /* 0x0002a2000c1e1100 */
[----:B------:R-:W-:Y:S02]  /*5ea0*/  PRMT R130, RZ, 0x7610, R130 ;  /* 0x00007610ff827816 */ /* 0x000fe40000000082 */
[----:B------:R-:W-:-:S02]  /*5eb0*/  LEA.HI.X.SX32 R109, R107, R104, 0x1, P4 ;  /* 0x000000686b6d7211 */ /* 0x000fc400020f0eff */
[----:B------:R-:W-:Y:S02]  /*5ec0*/  ISETP.GE.AND P2, PT, R113, UR59, PT ;  /* 0x0000003b71007c0c */ /* 0x000fe4000bf46270 */
[C---:B------:R-:W-:Y:S01]  /*5ed0*/  LOP3.LUT R113, R2.reuse, 0x18, RZ, 0xfc, !PT ;  /* 0x0000001802717812 */ /* 0x040fe200078efcff */
[----:B------:R-:W2:Y:S03]  /*5ee0*/  @!P1 LDG.E.U8 R130, desc[UR40][R108.64] ;  /* 0x000000286c829981 */ /* 0x000ea6000c1e1100 */
[----:B------:R-:W-:Y:S02]  /*5ef0*/  ISETP.GE.AND P1, PT, R113, UR59, PT ;  /* 0x0000003b71007c0c */ /* 0x000fe4000bf26270 */
[----:B------:R-:W1:Y:S01]  /*5f00*/  LDC R113, c[0x0][0x238] ;  /* 0x00008e00ff717b82 */ /* 0x000e620000000800 */
[C---:B------:R-:W-:Y:S02]  /*5f10*/  LOP3.LUT R114, R2.reuse, 0x14, RZ, 0xfc, !PT ;  /* 0x0000001402727812 */ /* 0x040fe400078efcff */
[----:B------:R-:W-:-:S03]  /*5f20*/  LOP3.LUT R107, R2, 0x16, RZ, 0xfc, !PT ;  /* 0x00000016026b7812 */ /* 0x000fc600078efcff */
[----:B0-----:R-:W-:Y:S02]  /*5f30*/  IMAD R114, R114, R115, RZ ;  /* 0x0000007372727224 */ /* 0x001fe400078e02ff */
[----:B------:R-:W-:Y:S01]  /*5f40*/  IMAD R107, R107, R112, RZ ;  /* 0x000000706b6b7224 */ /* 0x000fe200078e02ff */
[----:B------:R-:W-:Y:S02]  /*5f50*/  LOP3.LUT R112, R2, 0x18, RZ, 0xfc, !PT ;  /* 0x0000001802707812 */ /* 0x000fe400078efcff */
[C---:B-1----:R-:W-:Y:S02]  /*5f60*/  IADD3 R110, P5, R114.reuse, R103, RZ ;  /* 0x00000067726e7210 */ /* 0x042fe40007fbe0ff */
[----:B------:R-:W-:Y:S02]  /*5f70*/  PRMT R133, RZ, 0x7610, R133 ;  /* 0x00007610ff857816 */ /* 0x000fe40000000085 */
[----:B------:R-:W-:Y:S02]  /*5f80*/  LEA.HI.X.SX32 R111, R114, R104, 0x1, P5 ;  /* 0x00000068726f7211 */ /* 0x000fe400028f0eff */
[----:B------:R-:W-:Y:S01]  /*5f90*/  PRMT R135, RZ, 0x7610, R135 ;  /* 0x00007610ff877816 */ /* 0x000fe20000000087 */
[----:B------:R-:W0:Y:S02]  /*5fa0*/  LDC R114, c[0x0][0x238] ;  /* 0x00008e00ff727b82 */ /* 0x000e240000000800 */
[----:B------:R1:W2:Y:S01]  /*5fb0*/  @!P3 LDG.E.U8 R133, desc[UR40][R110.64] ;  /* 0x000000286e85b981 */ /* 0x0002a2000c1e1100 */
[----:B------:R-:W-:-:S05]  /*5fc0*/  IMAD R112, R112, R113, RZ ;  /* 0x0000007170707224 */ /* 0x000fca00078e02ff */
[----:B-1----:R-:W-:-:S04]  /*5fd0*/  IADD3 R110, P5, R112, R103, RZ ;  /* 0x00000067706e7210 */ /* 0x002fc80007fbe0ff */
[----:B------:R-:W-:Y:S02]  /*5fe0*/  LEA.HI.X.SX32 R111, R112, R104, 0x1, P5 ;  /* 0x00000068706f7211 */ /* 0x000fe400028f0eff */
[----:B------:R-:W1:Y:S03]  /*5ff0*/  S2R R112, SR_TID.X ;  /* 0x0000000000707919 */ /* 0x000e660000002100 */
[----:B------:R0:W2:Y:S01]  /*6000*/  @!P1 LDG.E.U8 R135, desc[UR40][R110.64] ;  /* 0x000000286e879981 */ /* 0x0000a2000c1e1100 */
[----:B-1----:R-:W-:Y:S02]  /*6010*/  LEA.HI R113, R112, 0x1e, RZ, 0x1a ;  /* 0x0000001e70717811 */ /* 0x002fe400078fd0ff */
[----:B------:R-:W1:Y:S01]  /*6020*/  LDC R112, c[0x0][0x238] ;  /* 0x00008e00ff707b82 */ /* 0x000e620000000800 */
[----:B------:R-:W-:Y:S02]  /*6030*/  IADD3 R108, P4, R107, R103, RZ ;  /* 0x000000676b6c7210 */ /* 0x000fe40007f9e0ff */
[----:B------:R-:W-:-:S02]  /*6040*/  PRMT R132, RZ, 0x7610, R132 ;  /* 0x00007610ff847816 */ /* 0x000fc40000000084 */
[----:B------:R-:W-:-:S03]  /*6050*/  LEA.HI.X.SX32 R109, R107, R104, 0x1, P4 ;  /* 0x000000686b6d7211 */ /* 0x000fc600020f0eff */
[----:B------:R-:W5:Y:S02]  /*6060*/  LDC R107, c[0x0][0x238] ;  /* 0x00008e00ff6b7b82 */ /* 0x000f640000000800 */
[----:B------:R-:W2:Y:S01]  /*6070*/  @!P2 LDG.E.U8 R132, desc[UR40][R108.64] ;  /* 0x000000286c84a981 */ /* 0x000ea2000c1e1100 */
[----:B-1----:R-:W-:-:S05]  /*6080*/  IMAD R112, R251, R112, RZ ;  /* 0x00000070fb707224 */ /* 0x002fca00078e02ff */
[----:B0-----:R-:W-:-:S04]  /*6090*/  IADD3 R110, P5, R112, R103, RZ ;  /* 0x00000067706e7210 */ /* 0x001fc80007fbe0ff */
[----:B------:R-:W-:Y:S02]  /*60a0*/  LEA.HI.X.SX32 R111, R112, R104, 0x1, P5 ;  /* 0x00000068706f7211 */ /* 0x000fe400028f0eff */
[----:B------:R-:W0:Y:S01]  /*60b0*/  LDC R112, c[0x0][0x238] ;  /* 0x00008e00ff707b82 */ /* 0x000e220000000800 */
[----:B------:R-:W-:Y:S02]  /*60c0*/  ISETP.GE.AND P2, PT, R251, UR59, PT ;  /* 0x0000003bfb007c0c */ /* 0x000fe4000bf46270 */
[----:B------:R-:W-:Y:S01]  /*60d0*/  PRMT R137, RZ, 0x7610, R137 ;  /* 0x00007610ff897816 */ /* 0x000fe20000000089 */
[C---:B-----5:R-:W-:Y:S01]  /*60e0*/  IMAD R107, R252.reuse, R107, RZ ;  /* 0x0000006bfc6b7224 */ /* 0x060fe200078e02ff */
[----:B------:R-:W-:-:S09]  /*60f0*/  ISETP.GE.AND P3, PT, R252, UR59, PT ;  /* 0x0000003bfc007c0c */ /* 0x000fd2000bf66270 */
[----:B------:R1:W5:Y:S01]  /*6100*/  @!P2 LDG.E.U8 R137, desc[UR40][R110.64] ;  /* 0x000000286e89a981 */ /* 0x000362000c1e1100 */
[----:B0-----:R-:W-:-:S05]  /*6110*/  IMAD R112, R250, R112, RZ ;  /* 0x00000070fa707224 */ /* 0x001fca00078e02ff */
[----:B-1----:R-:W-:-:S04]  /*6120*/  IADD3 R110, P5, R112, R103, RZ ;  /* 0x00000067706e7210 */ /* 0x002fc80007fbe0ff */
[-C--:B------:R-:W-:Y:S02]  /*6130*/  LEA.HI.X.SX32 R111, R112, R104.reuse, 0x1, P5 ;  /* 0x00000068706f7211 */ /* 0x080fe400028f0eff */
[----:B------:R-:W0:Y:S01]  /*6140*/  LDC R112, c[0x0][0x238] ;  /* 0x00008e00ff707b82 */ /* 0x000e220000000800 */
[C---:B------:R-:W-:Y:S02]  /*6150*/  IADD3 R108, P4, R107.reuse, R103, RZ ;  /* 0x000000676b6c7210 */ /* 0x040fe40007f9e0ff */
[----:B------:R-:W-:Y:S02]  /*6160*/  PRMT R134, RZ, 0x7610, R134 ;  /* 0x00007610ff867816 */ /* 0x000fe40000000086 */
[----:B------:R-:W-:-:S03]  /*6170*/  LEA.HI.X.SX32 R109, R107, R104, 0x1, P4 ;  /* 0x000000686b6d7211 */ /* 0x000fc600020f0eff */
[----:B------:R-:W1:Y:S02]  /*6180*/  LDC R107, c[0x0][0x238] ;  /* 0x00008e00ff6b7b82 */ /* 0x000e640000000800 */
[----:B------:R-:W5:Y:S01]  /*6190*/  @!P3 LDG.E.U8 R134, desc[UR40][R108.64] ;  /* 0x000000286c86b981 */ /* 0x000f62000c1e1100 */
[----:B------:R-:W-:Y:S02]  /*61a0*/  ISETP.GE.AND P3, PT, R250, UR59, PT ;  /* 0x0000003bfa007c0c */ /* 0x000fe4000bf66270 */
[----:B------:R-:W-:Y:S01]  /*61b0*/  PRMT R139, RZ, 0x7610, R139 ;  /* 0x00007610ff8b7816 */ /* 0x000fe2000000008b */
[----:B0-----:R-:W-:-:S10]  /*61c0*/  IMAD R112, R248, R112, RZ ;  /* 0x00000070f8707224 */ /* 0x001fd400078e02ff */
[----:B------:R0:W5:Y:S01]  /*61d0*/  @!P3 LDG.E.U8 R139, desc[UR40][R110.64] ;  /* 0x000000286e8bb981 */ /* 0x000162000c1e1100 */
[C---:B------:R-:W-:Y:S02]  /*61e0*/  ISETP.GE.AND P1, PT, R113.reuse, UR59, PT ;  /* 0x0000003b71007c0c */ /* 0x040fe4000bf26270 */
[----:B0-----:R-:W-:Y:S01]  /*61f0*/  IADD3 R110, P5, R112, R103, RZ ;  /* 0x00000067706e7210 */ /* 0x001fe20007fbe0ff */
[----:B-1----:R-:W-:-:S03]  /*6200*/  IMAD R107, R113, R107, RZ ;  /* 0x0000006b716b7224 */ /* 0x002fc600078e02ff */
        /* <DEDUP_REMOVED lines=10> */
[----:B------:R0:W5:Y:S02]  /*62b0*/  @!P1 LDG.E.U8 R141, desc[UR40][R110.64] ;  /* 0x000000286e8d9981 */ /* 0x000164000c1e1100 */
[----:B0-----:R-:W-:Y:S01]  /*62c0*/  IADD3 R110, P5, R112, R103, RZ ;  /* 0x00000067706e7210 */ /* 0x001fe20007fbe0ff */
[----:B-1----:R-:W-:-:S03]  /*62d0*/  IMAD R107, R249, R107, RZ ;  /* 0x0000006bf96b7224 */ /* 0x002fc600078e02ff */
[----:B------:R-:W-:Y:S02]  /*62e0*/  LEA.HI.X.SX32 R111, R112, R104, 0x1, P5 ;  /* 0x00000068706f7211 */ /* 0x000fe400028f0eff */
[----:B------:R-:W0:Y:S01]  /*62f0*/  S2R R112, SR_TID.X ;  /* 0x0000000000707919 */ /* 0x000e220000002100 */
[----:B------:R-:W-:-:S04]  /*6300*/  IADD3 R108, P4, R107, R103, RZ ;  /* 0x000000676b6c7210 */ /* 0x000fc80007f9e0ff */
[----:B------:R-:W-:Y:S02]  /*6310*/  LEA.HI.X.SX32 R109, R107, R104, 0x1, P4 ;  /* 0x000000686b6d7211 */ /* 0x000fe400020f0eff */
[----:B------:R-:W1:Y:S01]  /*6320*/  LDC R107, c[0x0][0x238] ;  /* 0x00008e00ff6b7b82 */ /* 0x000e620000000800 */
[----:B------:R-:W-:Y:S02]  /*6330*/  ISETP.GE.AND P2, PT, R249, UR59, PT ;  /* 0x0000003bf9007c0c */ /* 0x000fe4000bf46270 */
[----:B------:R-:W-:-:S11]  /*6340*/  PRMT R138, RZ, 0x7610, R138 ;  /* 0x00007610ff8a7816 */ /* 0x000fd6000000008a */
[----:B------:R4:W5:Y:S01]  /*6350*/  @!P2 LDG.E.U8 R138, desc[UR40][R108.64] ;  /* 0x000000286c8aa981 */ /* 0x000962000c1e1100 */
[----:B0-----:R-:W-:Y:S02]  /*6360*/  LEA.HI R113, R112, 0x2e, RZ, 0x1a ;  /* 0x0000002e70717811 */ /* 0x001fe400078fd0ff */
[----:B------:R-:W0:Y:S01]  /*6370*/  LDC R112, c[0x0][0x238] ;  /* 0x00008e00ff707b82 */ /* 0x000e220000000800 */
[----:B-1----:R-:W-:-:S05]  /*6380*/  IMAD R107, R247, R107, RZ ;  /* 0x0000006bf76b7224 */ /* 0x002fca00078e02ff */
[----:B----4-:R-:W-:-:S04]  /*6390*/  IADD3 R108, P4, R107, R103, RZ ;  /* 0x000000676b6c7210 */ /* 0x010fc80007f9e0ff */
[----:B------:R-:W-:Y:S02]  /*63a0*/  LEA.HI.X.SX32 R109, R107, R104, 0x1, P4 ;  /* 0x000000686b6d7211 */ /* 0x000fe400020f0eff */
[----:B------:R-:W1:Y:S01]  /*63b0*/  LDC R107, c[0x0][0x238] ;  /* 0x00008e00ff6b7b82 */ /* 0x000e620000000800 */
[----:B------:R-:W-:Y:S02]  /*63c0*/  ISETP.GE.AND P2, PT, R246, UR59, PT ;  /* 0x0000003bf6007c0c */ /* 0x000fe4000bf46270 */
[----:B------:R-:W-:Y:S02]  /*63d0*/  PRMT R143, RZ, 0x7610, R143 ;  /* 0x00007610ff8f7816 */ /* 0x000fe4000000008f */
[----:B------:R-:W-:Y:S01]  /*63e0*/  ISETP.GE.AND P3, PT, R247, UR59, PT ;  /* 0x0000003bf7007c0c */ /* 0x000fe2000bf66270 */
[----:B0-----:R-:W-:-:S08]  /*63f0*/  IMAD R112, R244, R112, RZ ;  /* 0x00000070f4707224 */ /* 0x001fd000078e02ff */
[----:B------:R0:W4:Y:S01]  /*6400*/  @!P2 LDG.E.U8 R143, desc[UR40][R110.64] ;  /* 0x000000286e8fa981 */ /* 0x000122000c1e1100 */
[----:B------:R-:W-:-:S06]  /*6410*/  PRMT R140, RZ, 0x7610, R140 ;  /* 0x00007610ff8c7816 */ /* 0x000fcc000000008c */
[----:B------:R3:W4:Y:S01]  /*6420*/  @!P3 LDG.E.U8 R140, desc[UR40][R108.64] ;  /* 0x000000286c8cb981 */ /* 0x000722000c1e1100 */
[----:B0-----:R-:W-:Y:S01]  /*6430*/  IADD3 R110, P5, R112, R103, RZ ;  /* 0x00000067706e7210 */ /* 0x001fe20007fbe0ff */
[----:B-1----:R-:W-:-:S03]  /*6440*/  IMAD R107, R245, R107, RZ ;  /* 0x0000006bf56b7224 */ /* 0x002fc600078e02ff */
[----:B------:R-:W-:Y:S02]  /*6450*/  LEA.HI.X.SX32 R111, R112, R104, 0x1, P5 ;  /* 0x00000068706f7211 */ /* 0x000fe400028f0eff */
[----:B------:R-:W0:Y:S01]  /*6460*/  LDC R112, c[0x0][0x238] ;  /* 0x00008e00ff707b82 */ /* 0x000e220000000800 */
[----:B---3--:R-:W-:-:S04]  /*6470*/  IADD3 R108, P4, R107, R103, RZ ;  /* 0x000000676b6c7210 */ /* 0x008fc80007f9e0ff */
[----:B------:R-:W-:-:S03]  /*6480*/  LEA.HI.X.SX32 R109, R107, R104, 0x1, P4 ;  /* 0x000000686b6d7211 */ /* 0x000fc600020f0eff */
[----:B------:R-:W1:Y:S01]  /*6490*/  LDC R107, c[0x0][0x238] ;  /* 0x00008e00ff6b7b82 */ /* 0x000e620000000800 */
[----:B------:R-:W-:Y:S02]  /*64a0*/  ISETP.GE.AND P3, PT, R244, UR59, PT ;  /* 0x0000003bf4007c0c */ /* 0x000fe4000bf66270 */
[----:B------:R-:W-:Y:S02]  /*64b0*/  PRMT R179, RZ, 0x7610, R179 ;  /* 0x00007610ffb37816 */ /* 0x000fe400000000b3 */
[----:B------:R-:W-:Y:S02]  /*64c0*/  ISETP.GE.AND P1, PT, R245, UR59, PT ;  /* 0x0000003bf5007c0c */ /* 0x000fe4000bf26270 */
[----:B------:R-:W-:-:S07]  /*64d0*/  PRMT R142, RZ, 0x7610, R142 ;  /* 0x00007610ff8e7816 */ /* 0x000fce000000008e */
[----:B------:R3:W4:Y:S01]  /*64e0*/  @!P3 LDG.E.U8 R179, desc[UR40][R110.64] ;  /* 0x000000286eb3b981 */ /* 0x000722000c1e1100 */
[----:B0-----:R-:W-:-:S03]  /*64f0*/  IMAD R112, R243, R112, RZ ;  /* 0x00000070f3707224 */ /* 0x001fc600078e02ff */
[----:B------:R0:W4:Y:S02]  /*6500*/  @!P1 LDG.E.U8 R142, desc[UR40][R108.64] ;  /* 0x000000286c8e9981 */ /* 0x000124000c1e1100 */
[----:B---3--:R-:W-:Y:S01]  /*6510*/  IADD3 R110, P5, R112, R103, RZ ;  /* 0x00000067706e7210 */ /* 0x008fe20007fbe0ff */
[----:B-1----:R-:W-:-:S03]  /*6520*/  IMAD R107, R113, R107, RZ ;  /* 0x0000006b716b7224 */ /* 0x002fc600078e02ff */
[----:B------:R-:W-:Y:S02]  /*6530*/  LEA.HI.X.SX32 R111, R112, R104, 0x1, P5 ;  /* 0x00000068706f7211 */ /* 0x000fe400028f0eff */
[----:B------:R-:W1:Y:S01]  /*6540*/  LDC R112, c[0x0][0x238] ;  /* 0x00008e00ff707b82 */ /* 0x000e620000000800 */
[----:B0-----:R-:W-:-:S04]  /*6550*/  IADD3 R108, P4, R107, R103, RZ ;  /* 0x000000676b6c7210 */ /* 0x001fc80007f9e0ff */
[----:B------:R-:W-:-:S03]  /*6560*/  LEA.HI.X.SX32 R109, R107, R104, 0x1, P4 ;  /* 0x000000686b6d7211 */ /* 0x000fc600020f0eff */
[----:B------:R-:W0:Y:S01]  /*6570*/  LDC R107, c[0x0][0x238] ;  /* 0x00008e00ff6b7b82 */ /* 0x000e220000000800 */
[----:B------:R-:W-:Y:S02]  /*6580*/  ISETP.GE.AND P1, PT, R243, UR59, PT ;  /* 0x0000003bf3007c0c */ /* 0x000fe4000bf26270 */
[----:B------:R-:W-:Y:S02]  /*6590*/  PRMT R177, RZ, 0x7610, R177 ;  /* 0x00007610ffb17816 */ /* 0x000fe400000000b1 */
[----:B------:R-:W-:Y:S02]  /*65a0*/  ISETP.GE.AND P2, PT, R113, UR59, PT ;  /* 0x0000003b71007c0c */ /* 0x000fe4000bf46270 */
[----:B------:R-:W-:-:S07]  /*65b0*/  PRMT R178, RZ, 0x7610, R178 ;  /* 0x00007610ffb27816 */ /* 0x000fce00000000b2 */
[----:B------:R3:W4:Y:S01]  /*65c0*/  @!P1 LDG.E.U8 R177, desc[UR40][R110.64] ;  /* 0x000000286eb19981 */ /* 0x000722000c1e1100 */
[----:B-1----:R-:W-:-:S03]  /*65d0*/  IMAD R112, R241, R112, RZ ;  /* 0x00000070f1707224 */ /* 0x002fc600078e02ff */
[----:B------:R1:W4:Y:S02]  /*65e0*/  @!P2 LDG.E.U8 R178, desc[UR40][R108.64] ;  /* 0x000000286cb2a981 */ /* 0x000324000c1e1100 */
[----:B---3--:R-:W-:Y:S01]  /*65f0*/  IADD3 R110, P5, R112, R103, RZ ;  /* 0x00000067706e7210 */ /* 0x008fe20007fbe0ff */
[----:B0-----:R-:W-:-:S03]  /*6600*/  IMAD R107, R242, R107, RZ ;  /* 0x0000006bf26b7224 */ /* 0x001fc600078e02ff */
[----:B------:R-:W-:Y:S02]  /*6610*/  LEA.HI.X.SX32 R111, R112, R104, 0x1, P5 ;  /* 0x00000068706f7211 */ /* 0x000fe400028f0eff */
[----:B------:R-:W0:Y:S01]  /*6620*/  LDC R112, c[0x0][0x238] ;  /* 0x00008e00ff707b82 */ /* 0x000e220000000800 */
[----:B-1----:R-:W-:-:S04]  /*6630*/  IADD3 R108, P4, R107, R103, RZ ;  /* 0x000000676b6c7210 */ /* 0x002fc80007f9e0ff */
        /* <DEDUP_REMOVED lines=12> */
[----:B------:R-:W1:Y:S01]  /*6700*/  S2R R112, SR_TID.X ;  /* 0x0000000000707919 */ /* 0x000e620000002100 */
[----:B0-----:R-:W-:-:S04]  /*6710*/  IADD3 R108, P4, R107, R103, RZ ;  /* 0x000000676b6c7210 */ /* 0x001fc80007f9e0ff */
[----:B------:R-:W-:Y:S02]  /*6720*/  LEA.HI.X.SX32 R109, R107, R104, 0x1, P4 ;  /* 0x000000686b6d7211 */ /* 0x000fe400020f0eff */
[----:B------:R-:W0:Y:S01]  /*6730*/  LDC R107, c[0x0][0x238] ;  /* 0x00008e00ff6b7b82 */ /* 0x000e220000000800 */
[----:B------:R-:W-:Y:S02]  /*6740*/  ISETP.GE.AND P1, PT, R240, UR59, PT ;  /* 0x0000003bf0007c0c */ /* 0x000fe4000bf26270 */
[----:B------:R-:W-:Y:S02]  /*6750*/  PRMT R174, RZ, 0x7610, R174 ;  /* 0x00007610ffae7816 */ /* 0x000fe400000000ae */
[----:B------:R-:W-:-:S09]  /*6760*/  ISETP.GE.AND P3, PT, R239, UR59, PT ;  /* 0x0000003bef007c0c */ /* 0x000fd2000bf66270 */
[----:B------:R3:W4:Y:S01]  /*6770*/  @!P1 LDG.E.U8 R174, desc[UR40][R108.64] ;  /* 0x000000286cae9981 */ /* 0x000722000c1e1100 */
[----:B-1----:R-:W-:Y:S02]  /*6780*/  LEA.HI R113, R112, 0x3e, RZ, 0x1a ;  /* 0x0000003e70717811 */ /* 0x002fe400078fd0ff */
[----:B------:R-:W1:Y:S01]  /*6790*/  LDC R112, c[0x0][0x238] ;  /* 0x00008e00ff707b82 */ /* 0x000e620000000800 */
[----:B0-----:R-:W-:-:S05]  /*67a0*/  IMAD R107, R238, R107, RZ ;  /* 0x0000006bee6b7224 */ /* 0x001fca00078e02ff */
[----:B---3--:R-:W-:-:S04]  /*67b0*/  IADD3 R108, P4, R107, R103, RZ ;  /* 0x000000676b6c7210 */ /* 0x008fc80007f9e0ff */
[----:B------:R-:W-:Y:S02]  /*67c0*/  LEA.HI.X.SX32 R109, R107, R104, 0x1, P4 ;  /* 0x000000686b6d7211 */ /* 0x000fe400020f0eff */
[----:B------:R-:W0:Y:S01]  /*67d0*/  LDC R107, c[0x0][0x238] ;  /* 0x00008e00ff6b7b82 */ /* 0x000e220000000800 */
[----:B------:R-:W-:Y:S02]  /*67e0*/  PRMT R173, RZ, 0x7610, R173 ;  /* 0x00007610ffad7816 */ /* 0x000fe400000000ad */
[----:B------:R-:W-:-:S04]  /*67f0*/  ISETP.GE.AND P2, PT, R238, UR59, PT ;  /* 0x0000003bee007c0c */ /* 0x000fc8000bf46270 */
[----:B------:R3:W4:Y:S01]  /*6800*/  @!P3 LDG.E.U8 R173, desc[UR40][R110.64] ;  /* 0x000000286eadb981 */ /* 0x000722000c1e1100 */
[----:B-1----:R-:W-:-:S05]  /*6810*/  IMAD R112, R237, R112, RZ ;  /* 0x00000070ed707224 */ /* 0x002fca00078e02ff */
[C---:B---3--:R-:W-:Y:S02]  /*6820*/  IADD3 R110, P5, R112.reuse, R103, RZ ;  /* 0x00000067706e7210 */ /* 0x048fe40007fbe0ff */
[----:B------:R-:W-:Y:S02]  /*6830*/  PRMT R172, RZ, 0x7610, R172 ;  /* 0x00007610ffac7816 */ /* 0x000fe400000000ac */
[----:B------:R-:W-:Y:S02]  /*6840*/  LEA.HI.X.SX32 R111, R112, R104, 0x1, P5 ;  /* 0x00000068706f7211 */ /* 0x000fe400028f0eff */
[----:B------:R-:W1:Y:S01]  /*6850*/  LDC R112, c[0x0][0x238] ;  /* 0x00008e00ff707b82 */ /* 0x000e620000000800 */
[----:B0-----:R-:W-:Y:S01]  /*6860*/  IMAD R107, R113, R107, RZ ;  /* 0x0000006b716b7224 */ /* 0x001fe200078e02ff */
[----:B------:R0:W3:Y:S01]  /*6870*/  @!P2 LDG.E.U8 R172, desc[UR40][R108.64] ;  /* 0x000000286caca981 */ /* 0x0000e2000c1e1100 */
[----:B------:R-:W-:-:S03]  /*6880*/  ISETP.GE.AND P1, PT, R237, UR59, PT ;  /* 0x0000003bed007c0c */ /* 0x000fc6000bf26270 */
[----:B0-----:R-:W-:-:S04]  /*6890*/  IADD3 R108, P4, R107, R103, RZ ;  /* 0x000000676b6c7210 */ /* 0x001fc80007f9e0ff */
[----:B------:R-:W-:Y:S02]  /*68a0*/  LEA.HI.X.SX32 R109, R107, R104, 0x1, P4 ;  /* 0x000000686b6d7211 */ /* 0x000fe400020f0eff */
[----:B------:R-:W0:Y:S01]  /*68b0*/  LDC R107, c[0x0][0x238] ;  /* 0x00008e00ff6b7b82 */ /* 0x000e220000000800 */
[----:B------:R-:W-:Y:S01]  /*68c0*/  PRMT R171, RZ, 0x7610, R171 ;  /* 0x00007610ffab7816 */ /* 0x000fe200000000ab */
[----:B-1----:R-:W-:Y:S01]  /*68d0*/  IMAD R112, R236, R112, RZ ;  /* 0x00000070ec707224 */ /* 0x002fe200078e02ff */
[----:B------:R-:W-:-:S04]  /*68e0*/  ISETP.GE.AND P3, PT, R113, UR59, PT ;  /* 0x0000003b71007c0c */ /* 0x000fc8000bf66270 */
[----:B------:R1:W3:Y:S01]  /*68f0*/  @!P1 LDG.E.U8 R171, desc[UR40][R110.64] ;  /* 0x000000286eab9981 */ /* 0x0002e2000c1e1100 */
[----:B------:R-:W-:Y:S02]  /*6900*/  PRMT R170, RZ, 0x7610, R170 ;  /* 0x00007610ffaa7816 */ /* 0x000fe400000000aa */
[----:B-1----:R-:W-:-:S06]  /*6910*/  IADD3 R110, P5, R112, R103, RZ ;  /* 0x00000067706e7210 */ /* 0x002fcc0007fbe0ff */
[----:B------:R1:W3:Y:S01]  /*6920*/  @!P3 LDG.E.U8 R170, desc[UR40][R108.64] ;  /* 0x000000286caab981 */ /* 0x0002e2000c1e1100 */
[----:B------:R-:W-:Y:S02]  /*6930*/  LEA.HI.X.SX32 R111, R112, R104, 0x1, P5 ;  /* 0x00000068706f7211 */ /* 0x000fe400028f0eff */
[----:B------:R-:W2:Y:S01]  /*6940*/  LDC R112, c[0x0][0x238] ;  /* 0x00008e00ff707b82 */ /* 0x000ea20000000800 */
[----:B0-----:R-:W-:-:S05]  /*6950*/  IMAD R107, R234, R107, RZ ;  /* 0x0000006bea6b7224 */ /* 0x001fca00078e02ff */
[----:B-1----:R-:W-:-:S04]  /*6960*/  IADD3 R108, P4, R107, R103, RZ ;  /* 0x000000676b6c7210 */ /* 0x002fc80007f9e0ff */
[----:B------:R-:W-:Y:S02]  /*6970*/  LEA.HI.X.SX32 R109, R107, R104, 0x1, P4 ;  /* 0x000000686b6d7211 */ /* 0x000fe400020f0eff */
[----:B------:R-:W0:Y:S01]  /*6980*/  LDC R107, c[0x0][0x238] ;  /* 0x00008e00ff6b7b82 */ /* 0x000e220000000800 */
[----:B------:R-:W-:Y:S02]  /*6990*/  ISETP.GE.AND P2, PT, R236, UR59, PT ;  /* 0x0000003bec007c0c */ /* 0x000fe4000bf46270 */
[----:B------:R-:W-:Y:S02]  /*69a0*/  PRMT R169, RZ, 0x7610, R169 ;  /* 0x00007610ffa97816 */ /* 0x000fe400000000a9 */
[----:B------:R-:W-:Y:S01]  /*69b0*/  ISETP.GE.AND P1, PT, R234, UR59, PT ;  /* 0x0000003bea007c0c */ /* 0x000fe2000bf26270 */
[----:B--2---:R-:W-:-:S08]  /*69c0*/  IMAD R112, R233, R112, RZ ;  /* 0x00000070e9707224 */ /* 0x004fd000078e02ff */
[----:B------:R1:W2:Y:S01]  /*69d0*/  @!P2 LDG.E.U8 R169, desc[UR40][R110.64] ;  /* 0x000000286ea9a981 */ /* 0x0002a2000c1e1100 */
[----:B------:R-:W-:-:S06]  /*69e0*/  PRMT R168, RZ, 0x7610, R168 ;  /* 0x00007610ffa87816 */ /* 0x000fcc00000000a8 */
[----:B------:R5:W2:Y:S01]  /*69f0*/  @!P1 LDG.E.U8 R168, desc[UR40][R108.64] ;  /* 0x000000286ca89981 */ /* 0x000aa2000c1e1100 */
[----:B-1----:R-:W-:-:S04]  /*6a00*/  IADD3 R110, P5, R112, R103, RZ ;  /* 0x00000067706e7210 */ /* 0x002fc80007fbe0ff */
[----:B------:R-:W-:Y:S02]  /*6a10*/  LEA.HI.X.SX32 R111, R112, R104, 0x1, P5 ;  /* 0x00000068706f7211 */ /* 0x000fe400028f0eff */
[----:B------:R-:W1:Y:S01]  /*6a20*/  LDC R112, c[0x0][0x238] ;  /* 0x00008e00ff707b82 */ /* 0x000e620000000800 */
[----:B0-----:R-:W-:-:S05]  /*6a30*/  IMAD R107, R232, R107, RZ ;  /* 0x0000006be86b7224 */ /* 0x001fca00078e02ff */
[----:B-----5:R-:W-:-:S04]  /*6a40*/  IADD3 R108, P4, R107, R103, RZ ;  /* 0x000000676b6c7210 */ /* 0x020fc80007f9e0ff */
[----:B------:R-:W-:Y:S02]  /*6a50*/  LEA.HI.X.SX32 R109, R107, R104, 0x1, P4 ;  /* 0x000000686b6d7211 */ /* 0x000fe400020f0eff */
[----:B------:R-:W0:Y:S01]  /*6a60*/  LDC R107, c[0x0][0x238] ;  /* 0x00008e00ff6b7b82 */ /* 0x000e220000000800 */
[----:B------:R-:W-:Y:S02]  /*6a70*/  ISETP.GE.AND P3, PT, R233, UR59, PT ;  /* 0x0000003be9007c0c */ /* 0x000fe4000bf66270 */
[----:B------:R-:W-:Y:S02]  /*6a80*/  PRMT R167, RZ, 0x7610, R167 ;  /* 0x00007610ffa77816 */ /* 0x000fe400000000a7 */
[----:B------:R-:W-:Y:S01]  /*6a90*/  ISETP.GE.AND P2, PT, R232, UR59, PT ;  /* 0x0000003be8007c0c */ /* 0x000fe2000bf46270 */
[----:B-1----:R-:W-:-:S08]  /*6aa0*/  IMAD R112, R231, R112, RZ ;  /* 0x00000070e7707224 */ /* 0x002fd000078e02ff */
[----:B------:R1:W5:Y:S01]  /*6ab0*/  @!P3 LDG.E.U8 R167, desc[UR40][R110.64] ;  /* 0x000000286ea7b981 */ /* 0x000362000c1e1100 */
[----:B------:R-:W-:-:S06]  /*6ac0*/  PRMT R166, RZ, 0x7610, R166 ;  /* 0x00007610ffa67816 */ /* 0x000fcc00000000a6 */
[----:B------:R0:W5:Y:S01]  /*6ad0*/  @!P2 LDG.E.U8 R166, desc[UR40][R108.64] ;  /* 0x000000286ca6a981 */ /* 0x000162000c1e1100 */
[----:B-1----:R-:W-:-:S04]  /*6ae0*/  IADD3 R110, P5, R112, R103, RZ ;  /* 0x00000067706e7210 */ /* 0x002fc80007fbe0ff */
[----:B------:R-:W-:Y:S02]  /*6af0*/  LEA.HI.X.SX32 R111, R112, R104, 0x1, P5 ;  /* 0x00000068706f7211 */ /* 0x000fe400028f0eff */
[----:B------:R-:W1:Y:S01]  /*6b00*/  S2R R112, SR_TID.X ;  /* 0x0000000000707919 */ /* 0x000e620000002100 */
[----:B0-----:R-:W-:-:S05]  /*6b10*/  IMAD R107, R230, R107, RZ ;  /* 0x0000006be66b7224 */ /* 0x001fca00078e02ff */
[----:B------:R-:W-:-:S04]  /*6b20*/  IADD3 R108, P4, R107, R103, RZ ;  /* 0x000000676b6c7210 */ /* 0x000fc80007f9e0ff */
[----:B------:R-:W-:Y:S02]  /*6b30*/  LEA.HI.X.SX32 R109, R107, R104, 0x1, P4 ;  /* 0x000000686b6d7211 */ /* 0x000fe400020f0eff */
[----:B------:R-:W0:Y:S01]  /*6b40*/  LDC R107, c[0x0][0x238] ;  /* 0x00008e00ff6b7b82 */ /* 0x000e220000000800 */
[----:B------:R-:W-:Y:S02]  /*6b50*/  ISETP.GE.AND P3, PT, R230, UR59, PT ;  /* 0x0000003be6007c0c */ /* 0x000fe4000bf66270 */
[----:B------:R-:W-:Y:S02]  /*6b60*/  PRMT R164, RZ, 0x7610, R164 ;  /* 0x00007610ffa47816 */ /* 0x000fe400000000a4 */
[----:B------:R-:W-:-:S09]  /*6b70*/  ISETP.GE.AND P1, PT, R231, UR59, PT ;  /* 0x0000003be7007c0c */ /* 0x000fd2000bf26270 */
[----:B------:R0:W5:Y:S01]  /*6b80*/  @!P3 LDG.E.U8 R164, desc[UR40][R108.64] ;  /* 0x000000286ca4b981 */ /* 0x000162000c1e1100 */
[----:B-1----:R-:W-:Y:S02]  /*6b90*/  LEA.HI R113, R112, 0x4e, RZ, 0x1a ;  /* 0x0000004e70717811 */ /* 0x002fe400078fd0ff */
[----:B------:R-:W1:Y:S03]  /*6ba0*/  LDC R112, c[0x0][0x238] ;  /* 0x00008e00ff707b82 */ /* 0x000e660000000800 */
[----:B0-----:R-:W-:-:S05]  /*6bb0*/  IMAD R107, R113, R107, RZ ;  /* 0x0000006b716b7224 */ /* 0x001fca00078e02ff */
[----:B------:R-:W-:-:S04]  /*6bc0*/  IADD3 R108, P4, R107, R103, RZ ;  /* 0x000000676b6c7210 */ /* 0x000fc80007f9e0ff */
[----:B------:R-:W-:Y:S02]  /*6bd0*/  LEA.HI.X.SX32 R109, R107, R104, 0x1, P4 ;  /* 0x000000686b6d7211 */ /* 0x000fe400020f0eff */
[----:B------:R-:W0:Y:S01]  /*6be0*/  LDC R107, c[0x0][0x238] ;  /* 0x00008e00ff6b7b82 */ /* 0x000e220000000800 */
[----:B------:R-:W-:-:S06]  /*6bf0*/  PRMT R165, RZ, 0x7610, R165 ;  /* 0x00007610ffa57816 */ /* 0x000fcc00000000a5 */
[----:B------:R4:W5:Y:S01]  /*6c00*/  @!P1 LDG.E.U8 R165, desc[UR40][R110.64] ;  /* 0x000000286ea59981 */ /* 0x000962000c1e1100 */
[----:B------:R-:W-:Y:S01]  /*6c10*/  ISETP.GE.AND P1, PT, R113, UR59, PT ;  /* 0x0000003b71007c0c */ /* 0x000fe2000bf26270 */
[----:B-1----:R-:W-:Y:S01]  /*6c20*/  IMAD R112, R229, R112, RZ ;  /* 0x00000070e5707224 */ /* 0x002fe200078e02ff */
[----:B------:R-:W-:-:S04]  /*6c30*/  PRMT R162, RZ, 0x7610, R162 ;  /* 0x00007610ffa27816 */ /* 0x000fc800000000a2 */
[----:B----4-:R-:W-:-:S04]  /*6c40*/  IADD3 R110, P5, R112, R103, RZ ;  /* 0x00000067706e7210 */ /* 0x010fc80007fbe0ff */
[----:B------:R-:W-:-:S03]  /*6c50*/  LEA.HI.X.SX32 R111, R112, R104, 0x1, P5 ;  /* 0x00000068706f7211 */ /* 0x000fc600028f0eff */
[----:B------:R1:W4:Y:S01]  /*6c60*/  @!P1 LDG.E.U8 R162, desc[UR40][R108.64] ;  /* 0x000000286ca29981 */ /* 0x000322000c1e1100 */
[----:B------:R-:W3:Y:S01]  /*6c70*/  LDC R112, c[0x0][0x238] ;  /* 0x00008e00ff707b82 */ /* 0x000ee20000000800 */
[----:B0-----:R-:W-:Y:S01]  /*6c80*/  IMAD R107, R227, R107, RZ ;  /* 0x0000006be36b7224 */ /* 0x001fe200078e02ff */
[----:B------:R-:W-:-:S04]  /*6c90*/  ISETP.GE.AND P2, PT, R229, UR59, PT ;  /* 0x0000003be5007c0c */ /* 0x000fc8000bf46270 */
[----:B-1----:R-:W-:-:S04]  /*6ca0*/  IADD3 R108, P4, R107, R103, RZ ;  /* 0x000000676b6c7210 */ /* 0x002fc80007f9e0ff */
[----:B------:R-:W-:Y:S02]  /*6cb0*/  LEA.HI.X.SX32 R109, R107, R104, 0x1, P4 ;  /* 0x000000686b6d7211 */ /* 0x000fe400020f0eff */
[----:B------:R-:W0:Y:S01]  /*6cc0*/  LDC R107, c[0x0][0x238] ;  /* 0x00008e00ff6b7b82 */ /* 0x000e220000000800 */
[----:B------:R-:W-:-:S06]  /*6cd0*/  PRMT R163, RZ, 0x7610, R163 ;  /* 0x00007610ffa37816 */ /* 0x000fcc00000000a3 */
[----:B------:R1:W4:Y:S01]  /*6ce0*/  @!P2 LDG.E.U8 R163, desc[UR40][R110.64] ;  /* 0x000000286ea3a981 */ /* 0x000322000c1e1100 */
[----:B------:R-:W-:Y:S01]  /*6cf0*/  ISETP.GE.AND P2, PT, R227, UR59, PT ;  /* 0x0000003be3007c0c */ /* 0x000fe2000bf46270 */
[----:B---3--:R-:W-:Y:S01]  /*6d00*/  IMAD R112, R228, R112, RZ ;  /* 0x00000070e4707224 */ /* 0x008fe200078e02ff */
[----:B------:R-:W-:-:S04]  /*6d10*/  PRMT R160, RZ, 0x7610, R160 ;  /* 0x00007610ffa07816 */ /* 0x000fc800000000a0 */
[----:B-1----:R-:W-:-:S04]  /*6d20*/  IADD3 R110, P5, R112, R103, RZ ;  /* 0x00000067706e7210 */ /* 0x002fc80007fbe0ff */
[----:B------:R-:W-:-:S03]  /*6d30*/  LEA.HI.X.SX32 R111, R112, R104, 0x1, P5 ;  /* 0x00000068706f7211 */ /* 0x000fc600028f0eff */
[----:B------:R1:W3:Y:S01]  /*6d40*/  @!P2 LDG.E.U8 R160, desc[UR40][R108.64] ;  /* 0x000000286ca0a981 */ /* 0x0002e2000c1e1100 */
[----:B------:R-:W2:Y:S01]  /*6d50*/  LDC R112, c[0x0][0x238] ;  /* 0x00008e00ff707b82 */ /* 0x000ea20000000800 */
[----:B0-----:R-:W-:-:S05]  /*6d60*/  IMAD R107, R225, R107, RZ ;  /* 0x0000006be16b7224 */ /* 0x001fca00078e02ff */
[----:B-1----:R-:W-:-:S04]  /*6d70*/  IADD3 R108, P4, R107, R103, RZ ;  /* 0x000000676b6c7210 */ /* 0x002fc80007f9e0ff */
[----:B------:R-:W-:Y:S02]  /*6d80*/  LEA.HI.X.SX32 R109, R107, R104, 0x1, P4 ;  /* 0x000000686b6d7211 */ /* 0x000fe400020f0eff */
[----:B------:R-:W0:Y:S01]  /*6d90*/  LDC R107, c[0x0][0x238] ;  /* 0x00008e00ff6b7b82 */ /* 0x000e220000000800 */
[----:B------:R-:W-:Y:S02]  /*6da0*/  ISETP.GE.AND P3, PT, R228, UR59, PT ;  /* 0x0000003be4007c0c */ /* 0x000fe4000bf66270 */
[----:B------:R-:W-:Y:S02]  /*6db0*/  PRMT R161, RZ, 0x7610, R161 ;  /* 0x00007610ffa17816 */ /* 0x000fe400000000a1 */
[C---:B------:R-:W-:Y:S01]  /*6dc0*/  ISETP.GE.AND P1, PT, R226.reuse, UR59, PT ;  /* 0x0000003be2007c0c */ /* 0x040fe2000bf26270 */
[----:B--2---:R-:W-:Y:S01]  /*6dd0*/  IMAD R112, R226, R112, RZ ;  /* 0x00000070e2707224 */ /* 0x004fe200078e02ff */
[----:B------:R-:W-:-:S07]  /*6de0*/  PRMT R159, RZ, 0x7610, R159 ;  /* 0x00007610ff9f7816 */ /* 0x000fce000000009f */
[----:B------:R1:W2:Y:S02]  /*6df0*/  @!P3 LDG.E.U8 R161, desc[UR40][R110.64] ;  /* 0x000000286ea1b981 */ /* 0x0002a4000c1e1100 */
[----:B-1----:R-:W-:Y:S01]  /*6e00*/  IADD3 R110, P5, R112, R103, RZ ;  /* 0x00000067706e7210 */ /* 0x002fe20007fbe0ff */
[----:B0-----:R-:W-:-:S03]  /*6e10*/  IMAD R107, R224, R107, RZ ;  /* 0x0000006be06b7224 */ /* 0x001fc600078e02ff */
[----:B------:R-:W-:Y:S02]  /*6e20*/  LEA.HI.X.SX32 R111, R112, R104, 0x1, P5 ;  /* 0x00000068706f7211 */ /* 0x000fe400028f0eff */
[----:B------:R-:W0:Y:S03]  /*6e30*/  LDC R112, c[0x0][0x238] ;  /* 0x00008e00ff707b82 */ /* 0x000e260000000800 */
[----:B------:R1:W3:Y:S02]  /*6e40*/  @!P1 LDG.E.U8 R159, desc[UR40][R110.64] ;  /* 0x000000286e9f9981 */ /* 0x0002e4000c1e1100 */
[----:B-1----:R-:W-:-:S04]  /*6e50*/  IADD3 R110, P5, R107, R103, RZ ;  /* 0x000000676b6e7210 */ /* 0x002fc80007fbe0ff */
[----:B------:R-:W-:Y:S02]  /*6e60*/  LEA.HI.X.SX32 R111, R107, R104, 0x1, P5 ;  /* 0x000000686b6f7211 */ /* 0x000fe400028f0eff */
[----:B------:R-:W1:Y:S01]  /*6e70*/  LDC R107, c[0x0][0x238] ;  /* 0x00008e00ff6b7b82 */ /* 0x000e620000000800 */
[----:B------:R-:W-:Y:S02]  /*6e80*/  ISETP.GE.AND P2, PT, R224, UR59, PT ;  /* 0x0000003be0007c0c */ /* 0x000fe4000bf46270 */
[----:B------:R-:W-:Y:S02]  /*6e90*/  PRMT R157, RZ, 0x7610, R157 ;  /* 0x00007610ff9d7816 */ /* 0x000fe4000000009d */
[----:B------:R-:W-:-:S09]  /*6ea0*/  ISETP.GE.AND P3, PT, R225, UR59, PT ;  /* 0x0000003be1007c0c */ /* 0x000fd2000bf66270 */
[----:B------:R0:W3:Y:S01]  /*6eb0*/  @!P2 LDG.E.U8 R157, desc[UR40][R110.64] ;  /* 0x000000286e9da981 */ /* 0x0000e2000c1e1100 */
[----:B-1----:R-:W-:-:S05]  /*6ec0*/  IMAD R107, R222, R107, RZ ;  /* 0x0000006bde6b7224 */ /* 0x002fca00078e02ff */
[----:B0-----:R-:W-:-:S04]  /*6ed0*/  IADD3 R110, P2, R107, R103, RZ ;  /* 0x000000676b6e7210 */ /* 0x001fc80007f5e0ff */
[----:B------:R-:W-:Y:S02]  /*6ee0*/  LEA.HI.X.SX32 R111, R107, R104, 0x1, P2 ;  /* 0x000000686b6f7211 */ /* 0x000fe400010f0eff */
[----:B------:R-:W0:Y:S01]  /*6ef0*/  LDC R107, c[0x0][0x238] ;  /* 0x00008e00ff6b7b82 */ /* 0x000e220000000800 */
[----:B------:R-:W-:Y:S01]  /*6f00*/  PRMT R158, RZ, 0x7610, R158 ;  /* 0x00007610ff9e7816 */ /* 0x000fe2000000009e */
[C---:B------:R-:W-:Y:S01]  /*6f10*/  IMAD R112, R223.reuse, R112, RZ ;  /* 0x00000070df707224 */ /* 0x040fe200078e02ff */
[----:B------:R-:W-:-:S04]  /*6f20*/  ISETP.GE.AND P1, PT, R223, UR59, PT ;  /* 0x0000003bdf007c0c */ /* 0x000fc8000bf26270 */
[----:B------:R1:W3:Y:S01]  /*6f30*/  @!P3 LDG.E.U8 R158, desc[UR40][R108.64] ;  /* 0x000000286c9eb981 */ /* 0x0002e2000c1e1100 */
[----:B------:R-:W-:Y:S02]  /*6f40*/  PRMT R156, RZ, 0x7610, R156 ;  /* 0x00007610ff9c7816 */ /* 0x000fe4000000009c */
[----:B-1----:R-:W-:-:S04]  /*6f50*/  IADD3 R108, P4, R112, R103, RZ ;  /* 0x00000067706c7210 */ /* 0x002fc80007f9e0ff */
[----:B------:R-:W-:Y:S02]  /*6f60*/  LEA.HI.X.SX32 R109, R112, R104, 0x1, P4 ;  /* 0x00000068706d7211 */ /* 0x000fe400020f0eff */
[----:B------:R-:W-:Y:S01]  /*6f70*/  PRMT R154, RZ, 0x7610, R154 ;  /* 0x00007610ff9a7816 */ /* 0x000fe2000000009a */
[----:B0-----:R-:W-:Y:S01]  /*6f80*/  IMAD R107, R220, R107, RZ ;  /* 0x0000006bdc6b7224 */ /* 0x001fe200078e02ff */
[----:B------:R-:W-:Y:S01]  /*6f90*/  ISETP.GE.AND P3, PT, R222, UR59, PT ;  /* 0x0000003bde007c0c */ /* 0x000fe2000bf66270 */
[----:B------:R0:W3:Y:S01]  /*6fa0*/  @!P1 LDG.E.U8 R156, desc[UR40][R108.64] ;  /* 0x000000286c9c9981 */ /* 0x0000e2000c1e1100 */
[----:B------:R-:W-:Y:S01]  /*6fb0*/  PRMT R155, RZ, 0x7610, R155 ;  /* 0x00007610ff9b7816 */ /* 0x000fe2000000009b */
[----:B------:R-:W1:Y:S01]  /*6fc0*/  LDC R112, c[0x0][0x238] ;  /* 0x00008e00ff707b82 */ /* 0x000e620000000800 */
[----:B0-----:R-:W-:-:S09]  /*6fd0*/  IADD3 R108, P1, R205, R103, RZ ;  /* 0x00000067cd6c7210 */ /* 0x001fd20007f3e0ff */
[----:B------:R-:W3:Y:S01]  /*6fe0*/  @!P3 LDG.E.U8 R155, desc[UR40][R110.64] ;  /* 0x000000286e9bb981 */ /* 0x000ee2000c1e1100 */
[----:B------:R-:W-:-:S05]  /*6ff0*/  LEA.HI.X.SX32 R109, R205, R104, 0x1, P1 ;  /* 0x00000068cd6d7211 */ /* 0x000fca00008f0eff */
[----:B------:R0:W3:Y:S02]  /*7000*/  @!P0 LDG.E.U8 R154, desc[UR40][R108.64] ;  /* 0x000000286c9a8981 */ /* 0x0000e4000c1e1100 */
[----:B0-----:R-:W-:-:S04]  /*7010*/  IADD3 R108, P0, R107, R103, RZ ;  /* 0x000000676b6c7210 */ /* 0x001fc80007f1e0ff */
[----:B------:R-:W-:Y:S02]  /*7020*/  LEA.HI.X.SX32 R109, R107, R104, 0x1, P0 ;  /* 0x000000686b6d7211 */ /* 0x000fe400000f0eff */
[----:B------:R-:W0:Y:S01]  /*7030*/  LDC R107, c[0x0][0x238] ;  /* 0x00008e00ff6b7b82 */ /* 0x000e220000000800 */
[----:B------:R-:W-:Y:S02]  /*7040*/  ISETP.GE.AND P3, PT, R220, UR59, PT ;  /* 0x0000003bdc007c0c */ /* 0x000fe4000bf66270 */
[----:B------:R-:W-:-:S11]  /*7050*/  PRMT R151, RZ, 0x7610, R151 ;  /* 0x00007610ff977816 */ /* 0x000fd60000000097 */
[----:B------:R5:W3:Y:S01]  /*7060*/  @!P3 LDG.E.U8 R151, desc[UR40][R108.64] ;  /* 0x000000286c97b981 */ /* 0x000ae2000c1e1100 */
[----:B0-----:R-:W-:-:S05]  /*7070*/  IMAD R107, R219, R107, RZ ;  /* 0x0000006bdb6b7224 */ /* 0x001fca00078e02ff */
[----:B-----5:R-:W-:-:S04]  /*7080*/  IADD3 R108, P0, R107, R103, RZ ;  /* 0x000000676b6c7210 */ /* 0x020fc80007f1e0ff */
[----:B------:R-:W-:Y:S02]  /*7090*/  LEA.HI.X.SX32 R109, R107, R104, 0x1, P0 ;  /* 0x000000686b6d7211 */ /* 0x000fe400000f0eff */
[----:B------:R-:W0:Y:S01]  /*70a0*/  LDC R107, c[0x0][0x238] ;  /* 0x00008e00ff6b7b82 */ /* 0x000e220000000800 */
[----:B-1----:R-:W-:-:S05]  /*70b0*/  IMAD R112, R221, R112, RZ ;  /* 0x00000070dd707224 */ /* 0x002fca00078e02ff */
[----:B------:R-:W-:-:S04]  /*70c0*/  IADD3 R110, P1, R112, R103, RZ ;  /* 0x00000067706e7210 */ /* 0x000fc80007f3e0ff */
[----:B------:R-:W-:Y:S02]  /*70d0*/  LEA.HI.X.SX32 R111, R112, R104, 0x1, P1 ;  /* 0x00000068706f7211 */ /* 0x000fe400008f0eff */
[----:B------:R-:W-:Y:S01]  /*70e0*/  ISETP.GE.AND P1, PT, R219, UR59, PT ;  /* 0x0000003bdb007c0c */ /* 0x000fe2000bf26270 */
[----:B------:R-:W1:Y:S01]  /*70f0*/  LDC R112, c[0x0][0x238] ;  /* 0x00008e00ff707b82 */ /* 0x000e620000000800 */
[----:B------:R-:W-:Y:S01]  /*7100*/  PRMT R150, RZ, 0x7610, R150 ;  /* 0x00007610ff967816 */ /* 0x000fe20000000096 */
[----:B0-----:R-:W-:-:S10]  /*7110*/  IMAD R107, R218, R107, RZ ;  /* 0x0000006bda6b7224 */ /* 0x001fd400078e02ff */
[----:B------:R0:W5:Y:S02]  /*7120*/  @!P1 LDG.E.U8 R150, desc[UR40][R108.64] ;  /* 0x000000286c969981 */ /* 0x000164000c1e1100 */
[----:B0-----:R-:W-:-:S04]  /*7130*/  IADD3 R108, P0, R107, R103, RZ ;  /* 0x000000676b6c7210 */ /* 0x001fc80007f1e0ff */
[----:B------:R-:W-:Y:S02]  /*7140*/  LEA.HI.X.SX32 R109, R107, R104, 0x1, P0 ;  /* 0x000000686b6d7211 */ /* 0x000fe400000f0eff */
[----:B------:R-:W0:Y:S01]  /*7150*/  LDC R107, c[0x0][0x238] ;  /* 0x00008e00ff6b7b82 */ /* 0x000e220000000800 */
[----:B------:R-:W-:Y:S02]  /*7160*/  ISETP.GE.AND P1, PT, R218, UR59, PT ;  /* 0x0000003bda007c0c */ /* 0x000fe4000bf26270 */
[----:B------:R-:W-:-:S11]  /*7170*/  PRMT R149, RZ, 0x7610, R149 ;  /* 0x00007610ff957816 */ /* 0x000fd60000000095 */
[----:B------:R4:W5:Y:S01]  /*7180*/  @!P1 LDG.E.U8 R149, desc[UR40][R108.64] ;  /* 0x000000286c959981 */ /* 0x000962000c1e1100 */
[----:B0-----:R-:W-:-:S05]  /*7190*/  IMAD R107, R217, R107, RZ ;  /* 0x0000006bd96b7224 */ /* 0x001fca00078e02ff */
[----:B----4-:R-:W-:-:S04]  /*71a0*/  IADD3 R108, P0, R107, R103, RZ ;  /* 0x000000676b6c7210 */ /* 0x010fc80007f1e0ff */
[----:B------:R-:W-:Y:S02]  /*71b0*/  LEA.HI.X.SX32 R109, R107, R104, 0x1, P0 ;  /* 0x000000686b6d7211 */ /* 0x000fe400000f0eff */
[----:B------:R-:W0:Y:S01]  /*71c0*/  LDC R107, c[0x0][0x238] ;  /* 0x00008e00ff6b7b82 */ /* 0x000e220000000800 */
[----:B------:R-:W-:Y:S02]  /*71d0*/  ISETP.GE.AND P1, PT, R217, UR59, PT ;  /* 0x0000003bd9007c0c */ /* 0x000fe4000bf26270 */
[----:B------:R-:W-:Y:S02]  /*71e0*/  PRMT R148, RZ, 0x7610, R148 ;  /* 0x00007610ff947816 */ /* 0x000fe40000000094 */
[----:B------:R-:W-:Y:S02]  /*71f0*/  ISETP.GE.AND P2, PT, R221, UR59, PT ;  /* 0x0000003bdd007c0c */ /* 0x000fe4000bf46270 */
[----:B------:R-:W-:-:S07]  /*7200*/  PRMT R152, RZ, 0x7610, R152 ;  /* 0x00007610ff987816 */ /* 0x000fce0000000098 */
[----:B------:R-:W4:Y:S01]  /*7210*/  @!P1 LDG.E.U8 R148, desc[UR40][R108.64] ;  /* 0x000000286c949981 */ /* 0x000f22000c1e1100 */
[C---:B------:R-:W-:Y:S02]  /*7220*/  ISETP.GE.AND P1, PT, R216.reuse, UR59, PT ;  /* 0x0000003bd8007c0c */ /* 0x040fe4000bf26270 */
[----:B------:R-:W-:Y:S01]  /*7230*/  PRMT R147, RZ, 0x7610, R147 ;  /* 0x00007610ff937816 */ /* 0x000fe20000000093 */
[----:B------:R2:W5:Y:S01]  /*7240*/  @!P2 LDG.E.U8 R152, desc[UR40][R110.64] ;  /* 0x000000286e98a981 */ /* 0x000562000c1e1100 */
[----:B0-----:R-:W-:Y:S01]  /*7250*/  IMAD R107, R216, R107, RZ ;  /* 0x0000006bd86b7224 */ /* 0x001fe200078e02ff */
[----:B--2---:R-:W0:Y:S04]  /*7260*/  LDC R110, c[0x0][0x238] ;  /* 0x00008e00ff6e7b82 */ /* 0x004e280000000800 */
[----:B------:R-:W-:-:S04]  /*7270*/  IADD3 R108, P0, R107, R103, RZ ;  /* 0x000000676b6c7210 */ /* 0x000fc80007f1e0ff */
[----:B------:R-:W-:Y:S01]  /*7280*/  LEA.HI.X.SX32 R109, R107, R104, 0x1, P0 ;  /* 0x000000686b6d7211 */ /* 0x000fe200000f0eff */
[----:B-1----:R-:W-:-:S04]  /*7290*/  IMAD R112, R215, R112, RZ ;  /* 0x00000070d7707224 */ /* 0x002fc800078e02ff */
[----:B------:R1:W2:Y:S01]  /*72a0*/  @!P1 LDG.E.U8 R147, desc[UR40][R108.64] ;  /* 0x000000286c939981 */ /* 0x0002a2000c1e1100 */
[----:B------:R-:W-:Y:S02]  /*72b0*/  ISETP.GE.AND P1, PT, R215, UR59, PT ;  /* 0x0000003bd7007c0c */ /* 0x000fe4000bf26270 */
[----:B------:R-:W-:Y:S02]  /*72c0*/  LEA.HI R107, R123, 0x6e, RZ, 0x1a ;  /* 0x0000006e7b6b7811 */ /* 0x000fe400078fd0ff */
[----:B------:R-:W-:Y:S02]  /*72d0*/  PRMT R146, RZ, 0x7610, R146 ;  /* 0x00007610ff927816 */ /* 0x000fe40000000092 */
[C---:B-1----:R-:W-:Y:S02]  /*72e0*/  IADD3 R108, P0, R112.reuse, R103, RZ ;  /* 0x00000067706c7210 */ /* 0x042fe40007f1e0ff */
[----:B------:R-:W-:Y:S02]  /*72f0*/  ISETP.GE.AND P2, PT, R107, UR59, PT ;  /* 0x0000003b6b007c0c */ /* 0x000fe4000bf46270 */
[----:B------:R-:W-:-:S02]  /*7300*/  LEA.HI.X.SX32 R109, R112, R104, 0x1, P0 ;  /* 0x00000068706d7211 */ /* 0x000fc400000f0eff */
[----:B------:R-:W-:Y:S01]  /*7310*/  PRMT R145, RZ, 0x7610, R145 ;  /* 0x00007610ff917816 */ /* 0x000fe20000000091 */
[----:B0-----:R-:W-:Y:S01]  /*7320*/  IMAD R110, R214, R110, RZ ;  /* 0x0000006ed66e7224 */ /* 0x001fe200078e02ff */
[----:B------:R-:W0:Y:S01]  /*7330*/  LDC R112, c[0x0][0x238] ;  /* 0x00008e00ff707b82 */ /* 0x000e220000000800 */
[----:B------:R1:W2:Y:S02]  /*7340*/  @!P1 LDG.E.U8 R146, desc[UR40][R108.64] ;  /* 0x000000286c929981 */ /* 0x0002a4000c1e1100 */
[----:B-1----:R-:W-:-:S04]  /*7350*/  IADD3 R108, P0, R206, R103, RZ ;  /* 0x00000067ce6c7210 */ /* 0x002fc80007f1e0ff */
[----:B------:R-:W-:-:S05]  /*7360*/  LEA.HI.X.SX32 R109, R206, R104, 0x1, P0 ;  /* 0x00000068ce6d7211 */ /* 0x000fca00000f0eff */
[----:B------:R1:W2:Y:S02]  /*7370*/  @!P2 LDG.E.U8 R145, desc[UR40][R108.64] ;  /* 0x000000286c91a981 */ /* 0x0002a4000c1e1100 */
[----:B-1----:R-:W-:-:S04]  /*7380*/  IADD3 R108, P0, R110, R103, RZ ;  /* 0x000000676e6c7210 */ /* 0x002fc80007f1e0ff */
[----:B------:R-:W-:Y:S02]  /*7390*/  LEA.HI.X.SX32 R109, R110, R104, 0x1, P0 ;  /* 0x000000686e6d7211 */ /* 0x000fe400000f0eff */
[----:B------:R-:W1:Y:S01]  /*73a0*/  LDC R110, c[0x0][0x238] ;  /* 0x00008e00ff6e7b82 */ /* 0x000e620000000800 */
[----:B------:R-:W-:Y:S02]  /*73b0*/  ISETP.GE.AND P1, PT, R214, UR59, PT ;  /* 0x0000003bd6007c0c */ /* 0x000fe4000bf26270 */
[----:B------:R-:W-:Y:S01]  /*73c0*/  PRMT R144, RZ, 0x7610, R144 ;  /* 0x00007610ff907816 */ /* 0x000fe20000000090 */
[----:B0-----:R-:W-:-:S10]  /*73d0*/  IMAD R112, R212, R112, RZ ;  /* 0x00000070d4707224 */ /* 0x001fd400078e02ff */
[----:B------:R0:W2:Y:S01]  /*73e0*/  @!P1 LDG.E.U8 R144, desc[UR40][R108.64] ;  /* 0x000000286c909981 */ /* 0x0000a2000c1e1100 */
[----:B-1----:R-:W-:-:S05]  /*73f0*/  IMAD R110, R213, R110, RZ ;  /* 0x0000006ed56e7224 */ /* 0x002fca00078e02ff */
[----:B0-----:R-:W-:-:S04]  /*7400*/  IADD3 R108, P0, R110, R103, RZ ;  /* 0x000000676e6c7210 */ /* 0x001fc80007f1e0ff */
[-C--:B------:R-:W-:Y:S02]  /*7410*/  LEA.HI.X.SX32 R109, R110, R104.reuse, 0x1, P0 ;  /* 0x000000686e6d7211 */ /* 0x080fe400000f0eff */
[C---:B------:R-:W-:Y:S02]  /*7420*/  IADD3 R110, P0, R112.reuse, R103, RZ ;  /* 0x00000067706e7210 */ /* 0x040fe40007f1e0ff */
[----:B------:R-:W-:Y:S02]  /*7430*/  ISETP.GE.AND P1, PT, R213, UR59, PT ;  /* 0x0000003bd5007c0c */ /* 0x000fe4000bf26270 */
[----:B------:R-:W-:Y:S02]  /*7440*/  LEA.HI.X.SX32 R111, R112, R104, 0x1, P0 ;  /* 0x00000068706f7211 */ /* 0x000fe400000f0eff */
[----:B------:R-:W0:Y:S01]  /*7450*/  LDC R112, c[0x0][0x238] ;  /* 0x00008e00ff707b82 */ /* 0x000e220000000800 */
[----:B------:R-:W-:-:S08]  /*7460*/  PRMT R107, RZ, 0x7610, R107 ;  /* 0x00007610ff6b7816 */ /* 0x000fd0000000006b */
[----:B------:R1:W2:Y:S01]  /*7470*/  @!P1 LDG.E.U8 R107, desc[UR40][R108.64] ;  /* 0x000000286c6b9981 */ /* 0x0002a2000c1e1100 */
[----:B------:R-:W-:Y:S01]  /*7480*/  ISETP.GE.AND P1, PT, R212, UR59, PT ;  /* 0x0000003bd4007c0c */ /* 0x000fe2000bf26270 */
[----:B------:R-:W-:Y:S01]  /*7490*/  IMAD R114, R210, R114, RZ ;  /* 0x00000072d2727224 */ /* 0x000fe200078e02ff */
[----:B-1----:R-:W-:Y:S01]  /*74a0*/  PRMT R108, RZ, 0x7610, R108 ;  /* 0x00007610ff6c7816 */ /* 0x002fe2000000006c */
[----:B0-----:R-:W-:-:S10]  /*74b0*/  IMAD R112, R211, R112, RZ ;  /* 0x00000070d3707224 */ /* 0x001fd400078e02ff */
[----:B------:R0:W2:Y:S01]  /*74c0*/  @!P1 LDG.E.U8 R108, desc[UR40][R110.64] ;  /* 0x000000286e6c9981 */ /* 0x0000a2000c1e1100 */
[----:B------:R-:W-:Y:S02]  /*74d0*/  ISETP.GE.AND P1, PT, R211, UR59, PT ;  /* 0x0000003bd3007c0c */ /* 0x000fe4000bf26270 */
[----:B0-----:R-:W-:-:S04]  /*74e0*/  IADD3 R110, P0, R112, R103, RZ ;  /* 0x00000067706e7210 */ /* 0x001fc80007f1e0ff */
[----:B------:R-:W-:Y:S02]  /*74f0*/  LEA.HI.X.SX32 R111, R112, R104, 0x1, P0 ;  /* 0x00000068706f7211 */ /* 0x000fe400000f0eff */
[----:B------:R-:W-:-:S04]  /*7500*/  IADD3 R112, P0, R114, R103, RZ ;  /* 0x0000006772707210 */ /* 0x000fc80007f1e0ff */
[----:B------:R-:W-:Y:S02]  /*7510*/  LEA.HI.X.SX32 R113, R114, R104, 0x1, P0 ;  /* 0x0000006872717211 */ /* 0x000fe400000f0eff */
[----:B------:R-:W0:Y:S01]  /*7520*/  LDC R114, c[0x0][0x238] ;  /* 0x00008e00ff727b82 */ /* 0x000e220000000800 */
[----:B------:R-:W-:-:S06]  /*7530*/  PRMT R109, RZ, 0x7610, R109 ;  /* 0x00007610ff6d7816 */ /* 0x000fcc000000006d */
[----:B------:R1:W2:Y:S01]  /*7540*/  @!P1 LDG.E.U8 R109, desc[UR40][R110.64] ;  /* 0x000000286e6d9981 */ /* 0x0002a2000c1e1100 */
[----:B------:R-:W-:Y:S02]  /*7550*/  ISETP.GE.AND P1, PT, R210, UR59, PT ;  /* 0x0000003bd2007c0c */ /* 0x000fe4000bf26270 */
[----:B-1----:R-:W-:-:S11]  /*7560*/  PRMT R110, RZ, 0x7610, R110 ;  /* 0x00007610ff6e7816 */ /* 0x002fd6000000006e */
[----:B------:R1:W2:Y:S01]  /*7570*/  @!P1 LDG.E.U8 R110, desc[UR40][R112.64] ;  /* 0x00000028706e9981 */ /* 0x0002a2000c1e1100 */
[C---:B0-----:R-:W-:Y:S01]  /*7580*/  IMAD R114, R209.reuse, R114, RZ ;  /* 0x00000072d1727224 */ /* 0x041fe200078e02ff */
[----:B------:R-:W-:Y:S02]  /*7590*/  ISETP.GE.AND P1, PT, R209, UR59, PT ;  /* 0x0000003bd1007c0c */ /* 0x000fe4000bf26270 */
[----:B------:R-:W-:Y:S02]  /*75a0*/  PRMT R111, RZ, 0x7610, R111 ;  /* 0x00007610ff6f7816 */ /* 0x000fe4000000006f */
[----:B-1----:R-:W-:-:S04]  /*75b0*/  IADD3 R112, P0, R114, R103, RZ ;  /* 0x0000006772707210 */ /* 0x002fc80007f1e0ff */
[----:B------:R-:W-:Y:S01]  /*75c0*/  LEA.HI.X.SX32 R113, R114, R104, 0x1, P0 ;  /* 0x0000006872717211 */ /* 0x000fe200000f0eff */
[----:B------:R-:W-:-:S04]  /*75d0*/  IMAD R116, R208, R116, RZ ;  /* 0x00000074d0747224 */ /* 0x000fc800078e02ff */
[----:B------:R0:W2:Y:S01]  /*75e0*/  @!P1 LDG.E.U8 R111, desc[UR40][R112.64] ;  /* 0x00000028706f9981 */ /* 0x0000a2000c1e1100 */
[----:B------:R-:W-:Y:S02]  /*75f0*/  ISETP.GE.AND P1, PT, R208, UR59, PT ;  /* 0x0000003bd0007c0c */ /* 0x000fe4000bf26270 */
[C---:B------:R-:W-:Y:S02]  /*7600*/  IADD3 R114, P0, R116.reuse, R103, RZ ;  /* 0x0000006774727210 */ /* 0x040fe40007f1e0ff */
[----:B0-----:R-:W-:Y:S02]  /*7610*/  LEA.HI R112, R123, 0x7e, RZ, 0x1a ;  /* 0x0000007e7b707811 */ /* 0x001fe400078fd0ff */
[----:B------:R-:W-:Y:S02]  /*7620*/  LEA.HI.X.SX32 R115, R116, R104, 0x1, P0 ;  /* 0x0000006874737211 */ /* 0x000fe400000f0eff */
[----:B------:R-:W-:Y:S02]  /*7630*/  ISETP.GE.AND P2, PT, R112, UR59, PT ;  /* 0x0000003b70007c0c */ /* 0x000fe4000bf46270 */
[----:B------:R-:W-:-:S02]  /*7640*/  PRMT R112, RZ, 0x7610, R112 ;  /* 0x00007610ff707816 */ /* 0x000fc40000000070 */
[----:B------:R-:W-:-:S04]  /*7650*/  PRMT R113, RZ, 0x7610, R113 ;  /* 0x00007610ff717816 */ /* 0x000fc80000000071 */
[----:B------:R0:W2:Y:S02]  /*7660*/  @!P1 LDG.E.U8 R112, desc[UR40][R114.64] ;  /* 0x0000002872709981 */ /* 0x0000a4000c1e1100 */
[----:B0-----:R-:W-:-:S04]  /*7670*/  IADD3 R114, P0, R207, R103, RZ ;  /* 0x00000067cf727210 */ /* 0x001fc80007f1e0ff */
[----:B------:R-:W-:-:S05]  /*7680*/  LEA.HI.X.SX32 R115, R207, R104, 0x1, P0 ;  /* 0x00000068cf737211 */ /* 0x000fca00000f0eff */
[----:B------:R0:W2:Y:S01]  /*7690*/  @!P2 LDG.E.U8 R113, desc[UR40][R114.64] ;  /* 0x000000287271a981 */ /* 0x0000a2000c1e1100 */
[----:B------:R-:W-:Y:S02]  /*76a0*/  ISETP.GE.AND P0, PT, R0, UR59, PT ;  /* 0x0000003b00007c0c */ /* 0x000fe4000bf06270 */
[----:B------:R-:W-:Y:S02]  /*76b0*/  IADD3 R116, P1, R106, R204, RZ ;  /* 0x000000cc6a747210 */ /* 0x000fe40007f3e0ff */
[----:B0-----:R-:W-:Y:S02]  /*76c0*/  SHF.R.S32.HI R114, RZ, 0x1f, R106 ;  /* 0x0000001fff727819 */ /* 0x001fe4000001146a */
[----:B------:R-:W-:-:S03]  /*76d0*/  PRMT R115, RZ, 0x7610, R115 ;  /* 0x00007610ff737816 */ /* 0x000fc60000000073 */
[----:B------:R-:W-:Y:S01]  /*76e0*/  IMAD.X R117, R114, 0x1, R203, P1 ;  /* 0x0000000172757824 */ /* 0x000fe200008e06cb */
[----:B------:R-:W-:Y:S01]  /*76f0*/  BAR.SYNC.DEFER_BLOCKING 0x0 ;  /* 0x0000000000007b1d */ /* 0x000fe20000010000 */
[----:B------:R-:W-:-:S05]  /*7700*/  IADD3 R118, P1, R106, R14, RZ ;  /* 0x0000000e6a767210 */ /* 0x000fca0007f3e0ff */
[----:B------:R-:W-:Y:S02]  /*7710*/  IMAD.X R119, R114, 0x1, R69, P1 ;  /* 0x0000000172777824 */ /* 0x000fe400008e0645 */
[----:B------:R-:W-:Y:S01]  /*7720*/  IMAD.SHL.U32 R153, R123, 0x10, RZ ;  /* 0x000000107b997824 */ /* 0x000fe200078e00ff */
[----:B------:R0:W2:Y:S02]  /*7730*/  @!P0 LDG.E.U8 R115, desc[UR40][R116.64] ;  /* 0x0000002874738981 */ /* 0x0000a4000c1e1100 */
[----:B0-----:R-:W-:-:S06]  /*7740*/  PRMT R116, RZ, 0x7610, R116 ;  /* 0x00007610ff747816 */ /* 0x001fcc0000000074 */
[----:B------:R0:W2:Y:S01]  /*7750*/  @!P0 LDG.E.U8 R116, desc[UR40][R118.64] ;  /* 0x0000002876748981 */ /* 0x0000a2000c1e1100 */
[----:B------:R-:W-:Y:S02]  /*7760*/  PRMT R117, RZ, 0x7610, R117 ;  /* 0x00007610ff757816 */ /* 0x000fe40000000075 */
[----:B0-----:R-:W-:-:S05]  /*7770*/  IADD3 R118, P1, R106, R16, RZ ;  /* 0x000000106a767210 */ /* 0x001fca0007f3e0ff */
[----:B------:R-:W-:Y:S01]  /*7780*/  IMAD.X R119, R114, 0x1, R71, P1 ;  /* 0x0000000172777824 */ /* 0x000fe200008e0647 */
[----:B------:R-:W-:Y:S02]  /*7790*/  IADD3 R120, P1, R106, R18, RZ ;  /* 0x000000126a787210 */ /* 0x000fe40007f3e0ff */
[----:B------:R-:W-:Y:S02]  /*77a0*/  LOP3.LUT R153, R153, 0x70, RZ, 0xc0, !PT ;  /* 0x0000007099997812 */ /* 0x000fe400078ec0ff */
[----:B------:R0:W2:Y:S01]  /*77b0*/  @!P0 LDG.E.U8 R117, desc[UR40][R118.64] ;  /* 0x0000002876758981 */ /* 0x0000a2000c1e1100 */
[----:B------:R-:W-:Y:S02]  /*77c0*/  IMAD.X R121, R114, 0x1, R73, P1 ;  /* 0x0000000172797824 */ /* 0x000fe400008e0649 */
[----:B0-----:R-:W-:Y:S01]  /*77d0*/  IMAD.SHL.U32 R119, R123, 0x80, RZ ;  /* 0x000000807b777824 */ /* 0x001fe200078e00ff */
[----:B------:R-:W-:-:S04]  /*77e0*/  PRMT R118, RZ, 0x7610, R118 ;  /* 0x00007610ff767816 */ /* 0x000fc80000000076 */
[--C-:B------:R-:W-:Y:S02]  /*77f0*/  LOP3.LUT R153, R153, 0x1f80, R119.reuse, 0xf8, !PT ;  /* 0x00001f8099997812 */ /* 0x100fe400078ef877 */
[----:B------:R0:W2:Y:S02]  /*7800*/  @!P0 LDG.E.U8 R118, desc[UR40][R120.64] ;  /* 0x0000002878768981 */ /* 0x0000a4000c1e1100 */
[----:B------:R-:W-:Y:S02]  /*7810*/  LOP3.LUT R153, R153, R2, RZ, 0xfc, !PT ;  /* 0x0000000299997212 */ /* 0x000fe400078efcff */
[----:B------:R-:W-:Y:S02]  /*7820*/  PRMT R119, RZ, 0x7610, R119 ;  /* 0x00007610ff777816 */ /* 0x000fe40000000077 */
[----:B0-----:R-:W-:Y:S01]  /*7830*/  IADD3 R120, P1, R106, R20, RZ ;  /* 0x000000146a787210 */ /* 0x001fe20007f3e0ff */
[----:B------:R0:W-:Y:S04]  /*7840*/  STS.U8 [R153+UR60], R122 ;  /* 0x0000007a99007988 */ /* 0x0001e8000800003c */
[----:B------:R-:W-:-:S05]  /*7850*/  IMAD.X R121, R114, 0x1, R75, P1 ;  /* 0x0000000172797824 */ /* 0x000fca00008e064b */
[----:B------:R1:W2:Y:S01]  /*7860*/  @!P0 LDG.E.U8 R119, desc[UR40][R120.64] ;  /* 0x0000002878778981 */ /* 0x0002a2000c1e1100 */
[----:B0-----:R-:W-:-:S05]  /*7870*/  IADD3 R122, P1, R106, R22, RZ ;  /* 0x000000166a7a7210 */ /* 0x001fca0007f3e0ff */
[----:B------:R-:W-:Y:S01]  /*7880*/  IMAD.X R123, R114, 0x1, R77, P1 ;  /* 0x00000001727b7824 */ /* 0x000fe200008e064d */
[----:B-1----:R-:W-:-:S06]  /*7890*/  PRMT R120, RZ, 0x7610, R120 ;  /* 0x00007610ff787816 */ /* 0x002fcc0000000078 */
[----:B------:R0:W2:Y:S01]  /*78a0*/  @!P0 LDG.E.U8 R120, desc[UR40][R122.64] ;  /* 0x000000287a788981 */ /* 0x0000a2000c1e1100 */
[----:B------:R-:W-:-:S03]  /*78b0*/  PRMT R121, RZ, 0x7610, R121 ;  /* 0x00007610ff797816 */ /* 0x000fc60000000079 */
[----:B------:R1:W-:Y:S01]  /*78c0*/  STS.U8 [R153+UR60+0x4], R124 ;  /* 0x0000047c99007988 */ /* 0x0003e2000800003c */
[----:B0-----:R-:W-:-:S05]  /*78d0*/  IADD3 R122, P1, R106, R56, RZ ;  /* 0x000000386a7a7210 */ /* 0x001fca0007f3e0ff */
[----:B------:R-:W-:Y:S01]  /*78e0*/  IMAD.X R123, R114, 0x1, R79, P1 ;  /* 0x00000001727b7824 */ /* 0x000fe200008e064f */
[----:B-1----:R-:W-:Y:S01]  /*78f0*/  IADD3 R124, P1, R106, R58, RZ ;  /* 0x0000003a6a7c7210 */ /* 0x002fe20007f3e0ff */
[----:B------:R0:W-:Y:S04]  /*7900*/  STS.U8 [R153+UR60+0x2], R125 ;  /* 0x0000027d99007988 */ /* 0x0001e8000800003c */
[----:B------:R1:W2:Y:S01]  /*7910*/  @!P0 LDG.E.U8 R121, desc[UR40][R122.64] ;  /* 0x000000287a798981 */ /* 0x0002a2000c1e1100 */
[----:B0-----:R-:W-:Y:S01]  /*7920*/  IMAD.X R125, R114, 0x1, R81, P1 ;  /* 0x00000001727d7824 */ /* 0x001fe200008e0651 */
        /* <DEDUP_REMOVED lines=20> */
[----:B-1----:R-:W-:Y:S02]  /*7a70*/  PRMT R126, RZ, 0x7610, R126 ;  /* 0x00007610ff7e7816 */ /* 0x002fe4000000007e */
[----:B------:R-:W-:-:S04]  /*7a80*/  LOP3.LUT R235, R153, 0x10, RZ, 0x3c, !PT ;  /* 0x0000001099eb7812 */ /* 0x000fc800078e3cff */
[----:B------:R0:W2:Y:S01]  /*7a90*/  @!P0 LDG.E.U8 R126, desc[UR40][R128.64] ;  /* 0x00000028807e8981 */ /* 0x0000a2000c1e1100 */
[----:B------:R-:W-:-:S03]  /*7aa0*/  PRMT R127, RZ, 0x7610, R127 ;  /* 0x00007610ff7f7816 */ /* 0x000fc6000000007f */
[----:B------:R-:W-:Y:S01]  /*7ab0*/  STS.U8 [R153+UR60+0xe], R131 ;  /* 0x00000e8399007988 */ /* 0x000fe2000800003c */
[----:B0-----:R-:W-:-:S03]  /*7ac0*/  IADD3 R128, P1, R106, R68, RZ ;  /* 0x000000446a807210 */ /* 0x001fc60007f3e0ff */
[----:B------:R0:W-:Y:S02]  /*7ad0*/  STS.U8 [R235+UR60+0x2], R130 ;  /* 0x00000282eb007988 */ /* 0x0001e4000800003c */
        /* <DEDUP_REMOVED lines=35> */
[----:B------:R0:W-:Y:S04]  /*7d10*/  STS.U8 [R235+UR60], R180 ;  /* 0x000000b4eb007988 */ /* 0x0001e8000800003c */
[----:B------:R1:W2:Y:S01]  /*7d20*/  @!P0 LDG.E.U8 R134, desc[UR40][R136.64] ;  /* 0x0000002888868981 */ /* 0x0002a2000c1e1100 */
[----:B------:R-:W-:-:S02]  /*7d30*/  PRMT R135, RZ, 0x7610, R135 ;  /* 0x00007610ff877816 */ /* 0x000fc40000000087 */
[----:B0-----:R-:W-:Y:S01]  /*7d40*/  LOP3.LUT R180, R153, 0x20, RZ, 0x3c, !PT ;  /* 0x0000002099b47812 */ /* 0x001fe200078e3cff */
[----:B------:R-:W-:Y:S01]  /*7d50*/  UMOV UR29, 0x40000040 ;  /* 0x40000040001d7882 */ /* 0x000fe20000000000 */
[----:B------:R-:W-:Y:S01]  /*7d60*/  UMOV UR31, 0x40000040 ;  /* 0x40000040001f7882 */ /* 0x000fe20000000000 */
[----:B------:R-:W0:Y:S01]  /*7d70*/  LDC R235, c[0x0][0x238] ;  /* 0x00008e00ffeb7b82 */ /* 0x000e220000000800 */
[----:B-1----:R-:W-:Y:S01]  /*7d80*/  IADD3 R136, P1, R106, R105, RZ ;  /* 0x000000696a887210 */ /* 0x002fe20007f3e0ff */
[----:B------:R1:W-:Y:S04]  /*7d90*/  STS.U8 [R180+UR60+0x2], R138 ;  /* 0x0000028ab4007988 */ /* 0x0003e8000800003c */
[----:B------:R-:W-:Y:S01]  /*7da0*/  IMAD.X R137, R114, 0x1, R99, P1 ;  /* 0x0000000172897824 */ /* 0x000fe200008e0663 */
[----:B------:R3:W-:Y:S04]  /*7db0*/  STS.U8 [R180+UR60], R139 ;  /* 0x0000008bb4007988 */ /* 0x0007e8000800003c */
[----:B------:R4:W2:Y:S01]  /*7dc0*/  @!P0 LDG.E.U8 R135, desc[UR40][R136.64] ;  /* 0x0000002888878981 */ /* 0x0008a2000c1e1100 */
[----:B-1----:R-:W-:-:S05]  /*7dd0*/  IADD3 R138, P1, R106, R86, RZ ;  /* 0x000000566a8a7210 */ /* 0x002fca0007f3e0ff */
[----:B---3--:R-:W-:Y:S01]  /*7de0*/  IMAD.X R139, R114, 0x1, R100, P1 ;  /* 0x00000001728b7824 */ /* 0x008fe200008e0664 */
[----:B----4-:R-:W-:-:S06]  /*7df0*/  PRMT R136, RZ, 0x7610, R136 ;  /* 0x00007610ff887816 */ /* 0x010fcc0000000088 */
[----:B------:R1:W3:Y:S01]  /*7e00*/  @!P0 LDG.E.U8 R136, desc[UR40][R138.64] ;  /* 0x000000288a888981 */ /* 0x0002e2000c1e1100 */
[----:B------:R-:W-:-:S03]  /*7e10*/  PRMT R137, RZ, 0x7610, R137 ;  /* 0x00007610ff897816 */ /* 0x000fc60000000089 */
[----:B------:R4:W-:Y:S01]  /*7e20*/  STS.U8 [R180+UR60+0x6], R140 ;  /* 0x0000068cb4007988 */ /* 0x0009e2000800003c */
[----:B-1----:R-:W-:-:S05]  /*7e30*/  IADD3 R138, P1, R106, R88, RZ ;  /* 0x000000586a8a7210 */ /* 0x002fca0007f3e0ff */
[----:B------:R-:W-:Y:S01]  /*7e40*/  IMAD.X R139, R114, 0x1, R101, P1 ;  /* 0x00000001728b7824 */ /* 0x000fe200008e0665 */
[----:B----4-:R-:W-:Y:S01]  /*7e50*/  IADD3 R140, P1, R106, R90, RZ ;  /* 0x0000005a6a8c7210 */ /* 0x010fe20007f3e0ff */
[----:B------:R1:W-:Y:S04]  /*7e60*/  STS.U8 [R180+UR60+0x4], R141 ;  /* 0x0000048db4007988 */ /* 0x0003e8000800003c */
[----:B------:R4:W3:Y:S01]  /*7e70*/  @!P0 LDG.E.U8 R137, desc[UR40][R138.64] ;  /* 0x000000288a898981 */ /* 0x0008e2000c1e1100 */
[----:B-1----:R-:W-:Y:S01]  /*7e80*/  IMAD.X R141, R114, 0x1, R102, P1 ;  /* 0x00000001728d7824 */ /* 0x002fe200008e0666 */
[----:B----4-:R-:W-:-:S06]  /*7e90*/  PRMT R138, RZ, 0x7610, R138 ;  /* 0x00007610ff8a7816 */ /* 0x010fcc000000008a */
[----:B------:R1:W4:Y:S01]  /*7ea0*/  @!P0 LDG.E.U8 R138, desc[UR40][R140.64] ;  /* 0x000000288c8a8981 */ /* 0x000322000c1e1100 */
[----:B------:R-:W-:-:S03]  /*7eb0*/  PRMT R139, RZ, 0x7610, R139 ;  /* 0x00007610ff8b7816 */ /* 0x000fc6000000008b */
[----:B------:R5:W-:Y:S01]  /*7ec0*/  STS.U8 [R180+UR60+0xa], R142 ;  /* 0x00000a8eb4007988 */ /* 0x000be2000800003c */
[----:B-1----:R-:W-:-:S05]  /*7ed0*/  IADD3 R140, P1, R106, R182, RZ ;  /* 0x000000b66a8c7210 */ /* 0x002fca0007f3e0ff */
[----:B------:R-:W-:Y:S01]  /*7ee0*/  IMAD.X R141, R114, 0x1, R181, P1 ;  /* 0x00000001728d7824 */ /* 0x000fe200008e06b5 */
[----:B-----5:R-:W-:Y:S01]  /*7ef0*/  IADD3 R142, P1, R106, R184, RZ ;  /* 0x000000b86a8e7210 */ /* 0x020fe20007f3e0ff */
[----:B------:R1:W-:Y:S04]  /*7f00*/  STS.U8 [R180+UR60+0x8], R143 ;  /* 0x0000088fb4007988 */ /* 0x0003e8000800003c */
[----:B------:R5:W4:Y:S01]  /*7f10*/  @!P0 LDG.E.U8 R139, desc[UR40][R140.64] ;  /* 0x000000288c8b8981 */ /* 0x000b22000c1e1100 */
[----:B-1----:R-:W-:Y:S01]  /*7f20*/  IMAD.X R143, R114, 0x1, R183, P1 ;  /* 0x00000001728f7824 */ /* 0x002fe200008e06b7 */
[----:B-----5:R-:W-:-:S06]  /*7f30*/  PRMT R140, RZ, 0x7610, R140 ;  /* 0x00007610ff8c7816 */ /* 0x020fcc000000008c */
[----:B------:R1:W5:Y:S01]  /*7f40*/  @!P0 LDG.E.U8 R140, desc[UR40][R142.64] ;  /* 0x000000288e8c8981 */ /* 0x000362000c1e1100 */
[----:B------:R-:W-:Y:S02]  /*7f50*/  PRMT R141, RZ, 0x7610, R141 ;  /* 0x00007610ff8d7816 */ /* 0x000fe4000000008d */
[----:B-1----:R-:W-:-:S05]  /*7f60*/  IADD3 R142, P1, R106, R186, RZ ;  /* 0x000000ba6a8e7210 */ /* 0x002fca0007f3e0ff */
[----:B------:R-:W-:Y:S01]  /*7f70*/  IMAD.X R143, R114, 0x1, R185, P1 ;  /* 0x00000001728f7824 */ /* 0x000fe200008e06b9 */
[----:B------:R1:W-:Y:S04]  /*7f80*/  STS.U8 [R180+UR60+0xe], R178 ;  /* 0x00000eb2b4007988 */ /* 0x0003e8000800003c */
[----:B------:R0:W4:Y:S01]  /*7f90*/  @!P0 LDG.E.U8 R141, desc[UR40][R142.64] ;  /* 0x000000288e8d8981 */ /* 0x000122000c1e1100 */
[----:B-1----:R-:W-:Y:S02]  /*7fa0*/  PRMT R178, RZ, 0x7610, R178 ;  /* 0x00007610ffb27816 */ /* 0x002fe400000000b2 */
[----:B0-----:R-:W-:Y:S01]  /*7fb0*/  IADD3 R142, P1, R106, R188, RZ ;  /* 0x000000bc6a8e7210 */ /* 0x001fe20007f3e0ff */
[----:B------:R0:W-:Y:S04]  /*7fc0*/  STS.U8 [R180+UR60+0xc], R179 ;  /* 0x00000cb3b4007988 */ /* 0x0001e8000800003c */
[----:B------:R-:W-:-:S05]  /*7fd0*/  IMAD.X R143, R114, 0x1, R187, P1 ;  /* 0x00000001728f7824 */ /* 0x000fca00008e06bb */
[----:B------:R1:W5:Y:S01]  /*7fe0*/  @!P0 LDG.E.U8 R178, desc[UR40][R142.64] ;  /* 0x000000288eb28981 */ /* 0x000362000c1e1100 */
[----:B0-----:R-:W-:-:S05]  /*7ff0*/  LOP3.LUT R179, R153, 0x30, RZ, 0x3c, !PT ;  /* 0x0000003099b37812 */ /* 0x001fca00078e3cff */
[----:B------:R0:W-:Y:S01]  /*8000*/  STS.U8 [R179+UR60], R177 ;  /* 0x000000b1b3007988 */ /* 0x0001e2000800003c */
[----:B-1----:R-:W-:-:S05]  /*8010*/  IADD3 R142, P1, R106, R190, RZ ;  /* 0x000000be6a8e7210 */ /* 0x002fca0007f3e0ff */
[----:B------:R-:W-:Y:S01]  /*8020*/  IMAD.X R143, R114, 0x1, R189, P1 ;  /* 0x00000001728f7824 */ /* 0x000fe200008e06bd */
[----:B0-----:R-:W-:Y:S01]  /*8030*/  PRMT R177, RZ, 0x7610, R177 ;  /* 0x00007610ffb17816 */ /* 0x001fe200000000b1 */
[----:B------:R0:W-:Y:S05]  /*8040*/  STS.U8 [R179+UR60+0x2], R176 ;  /* 0x000002b0b3007988 */ /* 0x0001ea000800003c */
[----:B------:R1:W4:Y:S01]  /*8050*/  @!P0 LDG.E.U8 R177, desc[UR40][R142.64] ;  /* 0x000000288eb18981 */ /* 0x000322000c1e1100 */
[----:B0-----:R-:W-:Y:S02]  /*8060*/  PRMT R176, RZ, 0x7610, R176 ;  /* 0x00007610ffb07816 */ /* 0x001fe400000000b0 */
[----:B-1----:R-:W-:-:S05]  /*8070*/  IADD3 R142, P1, R106, R192, RZ ;  /* 0x000000c06a8e7210 */ /* 0x002fca0007f3e0ff */
[----:B------:R-:W-:Y:S01]  /*8080*/  IMAD.X R143, R114, 0x1, R191, P1 ;  /* 0x00000001728f7824 */ /* 0x000fe200008e06bf */
[----:B------:R0:W-:Y:S04]  /*8090*/  STS.U8 [R179+UR60+0x4], R175 ;  /* 0x000004afb3007988 */ /* 0x0001e8000800003c */
[----:B------:R1:W5:Y:S01]  /*80a0*/  @!P0 LDG.E.U8 R176, desc[UR40][R142.64] ;  /* 0x000000288eb08981 */ /* 0x000362000c1e1100 */
[----:B0-----:R-:W-:Y:S02]  /*80b0*/  PRMT R175, RZ, 0x7610, R175 ;  /* 0x00007610ffaf7816 */ /* 0x001fe400000000af */
[----:B-1----:R-:W-:-:S05]  /*80c0*/  IADD3 R142, P1, R106, R194, RZ ;  /* 0x000000c26a8e7210 */ /* 0x002fca0007f3e0ff */
[----:B------:R-:W-:Y:S01]  /*80d0*/  IMAD.X R143, R114, 0x1, R193, P1 ;  /* 0x00000001728f7824 */ /* 0x000fe200008e06c1 */
[----:B------:R0:W-:Y:S04]  /*80e0*/  STS.U8 [R179+UR60+0x6], R174 ;  /* 0x000006aeb3007988 */ /* 0x0001e8000800003c */
[----:B------:R1:W4:Y:S01]  /*80f0*/  @!P0 LDG.E.U8 R175, desc[UR40][R142.64] ;  /* 0x000000288eaf8981 */ /* 0x000322000c1e1100 */
        /* <DEDUP_REMOVED lines=16> */
[----:B-1----:R-:W-:-:S04]  /*8200*/  IADD3 R142, P1, R106, UR58, RZ ;  /* 0x0000003a6a8e7c10 */ /* 0x002fc8000ff3e0ff */
[----:B------:R-:W-:Y:S01]  /*8210*/  IADD3.X R143, R114, UR38, RZ, P1, !PT ;  /* 0x00000026728f7c10 */ /* 0x000fe20008ffe4ff */
[----:B------:R0:W-:Y:S04]  /*8220*/  STS.U8 [R179+UR60+0xe], R170 ;  /* 0x00000eaab3007988 */ /* 0x0001e8000800003c */
[----:B------:R1:W4:Y:S01]  /*8230*/  @!P0 LDG.E.U8 R171, desc[UR40][R142.64] ;  /* 0x000000288eab8981 */ /* 0x000322000c1e1100 */
[----:B0-----:R-:W-:Y:S02]  /*8240*/  PRMT R170, RZ, 0x7610, R170 ;  /* 0x00007610ffaa7816 */ /* 0x001fe400000000aa */
[----:B-1----:R-:W-:-:S04]  /*8250*/  IADD3 R142, P1, R106, UR57, RZ ;  /* 0x000000396a8e7c10 */ /* 0x002fc8000ff3e0ff */
[----:B------:R-:W-:Y:S02]  /*8260*/  IADD3.X R143, R114, UR37, RZ, P1, !PT ;  /* 0x00000025728f7c10 */ /* 0x000fe40008ffe4ff */
[----:B------:R-:W-:-:S03]  /*8270*/  LOP3.LUT R179, R153, 0x40, RZ, 0x3c, !PT ;  /* 0x0000004099b37812 */ /* 0x000fc600078e3cff */
[----:B------:R0:W4:Y:S04]  /*8280*/  @!P0 LDG.E.U8 R170, desc[UR40][R142.64] ;  /* 0x000000288eaa8981 */ /* 0x000128000c1e1100 */
[----:B------:R1:W-:Y:S01]  /*8290*/  STS.U8 [R179+UR60], R169 ;  /* 0x000000a9b3007988 */ /* 0x0003e2000800003c */
[----:B0-----:R-:W-:Y:S02]  /*82a0*/  IADD3 R142, P1, R106, UR56, RZ ;  /* 0x000000386a8e7c10 */ /* 0x001fe4000ff3e0ff */
[----:B-1----:R-:W-:Y:S02]  /*82b0*/  PRMT R169, RZ, 0x7610, R169 ;  /* 0x00007610ffa97816 */ /* 0x002fe400000000a9 */
[----:B------:R-:W-:Y:S01]  /*82c0*/  IADD3.X R143, R114, UR36, RZ, P1, !PT ;  /* 0x00000024728f7c10 */ /* 0x000fe20008ffe4ff */
[----:B------:R0:W-:Y:S04]  /*82d0*/  STS.U8 [R179+UR60+0x2], R168 ;  /* 0x000002a8b3007988 */ /* 0x0001e8000800003c */
[----:B------:R1:W4:Y:S01]  /*82e0*/  @!P0 LDG.E.U8 R169, desc[UR40][R142.64] ;  /* 0x000000288ea98981 */ /* 0x000322000c1e1100 */
[----:B0-----:R-:W-:-:S02]  /*82f0*/  PRMT R168, RZ, 0x7610, R168 ;  /* 0x00007610ffa87816 */ /* 0x001fc400000000a8 */
[----:B-1----:R-:W-:-:S04]  /*8300*/  IADD3 R142, P1, R106, UR55, RZ ;  /* 0x000000376a8e7c10 */ /* 0x002fc8000ff3e0ff */
[----:B------:R-:W-:Y:S01]  /*8310*/  IADD3.X R143, R114, UR35, RZ, P1, !PT ;  /* 0x00000023728f7c10 */ /* 0x000fe20008ffe4ff */
        /* <DEDUP_REMOVED lines=70> */
[----:B------:R-:W-:-:S05]  /*8780*/  IADD3.X R143, R114, UR5, RZ, P1, !PT ;  /* 0x00000005728f7c10 */ /* 0x000fca0008ffe4ff */
[----:B------:R0:W4:Y:S01]  /*8790*/  @!P0 LDG.E.U8 R154, desc[UR40][R142.64] ;  /* 0x000000288e9a8981 */ /* 0x000122000c1e1100 */
[----:B------:R-:W-:Y:S02]  /*87a0*/  PRMT R179, RZ, 0x7610, R179 ;  /* 0x00007610ffb37816 */ /* 0x000fe400000000b3 */
[----:B0-----:R-:W-:-:S05]  /*87b0*/  IADD3 R142, P1, R106, R202, RZ ;  /* 0x000000ca6a8e7210 */ /* 0x001fca0007f3e0ff */
[----:B------:R-:W-:Y:S01]  /*87c0*/  IMAD.X R143, R114, 0x1, R201, P1 ;  /* 0x00000001728f7824 */ /* 0x000fe200008e06c9 */
[----:B------:R-:W-:-:S04]  /*87d0*/  LOP3.LUT R153, R153, 0x60, RZ, 0x3c, !PT ;  /* 0x0000006099997812 */ /* 0x000fc800078e3cff */
[----:B------:R0:W4:Y:S04]  /*87e0*/  @!P0 LDG.E.U8 R179, desc[UR40][R142.64] ;  /* 0x000000288eb38981 */ /* 0x000128000c1e1100 */
[----:B------:R1:W-:Y:S01]  /*87f0*/  STS.U8 [R153+UR60], R152 ;  /* 0x0000009899007988 */ /* 0x0003e2000800003c */
[----:B0-----:R-:W-:Y:S02]  /*8800*/  IADD3 R142, P1, R106, R10, RZ ;  /* 0x0000000a6a8e7210 */ /* 0x001fe40007f3e0ff */
[----:B-1----:R-:W-:-:S03]  /*8810*/  PRMT R152, RZ, 0x7610, R152 ;  /* 0x00007610ff987816 */ /* 0x002fc60000000098 */
        /* <DEDUP_REMOVED lines=21> */
[----:B--2---:R0:W-:Y:S04]  /*8970*/  STS.U8 [R153+UR60+0xa], R147 ;  /* 0x00000a9399007988 */ /* 0x0041e8000800003c */
[----:B------:R1:W2:Y:S01]  /*8980*/  @!P0 LDG.E.U8 R148, desc[UR40][R142.64] ;  /* 0x000000288e948981 */ /* 0x0002a2000c1e1100 */
[----:B0-----:R-:W-:Y:S02]  /*8990*/  PRMT R147, RZ, 0x7610, R147 ;  /* 0x00007610ff937816 */ /* 0x001fe40000000093 */
[----:B-1----:R-:W-:-:S05]  /*89a0*/  IADD3 R142, P1, R106, R9, RZ ;  /* 0x000000096a8e7210 */ /* 0x002fca0007f3e0ff */
[----:B------:R-:W-:Y:S01]  /*89b0*/  IMAD.X R143, R114, 0x1, R23, P1 ;  /* 0x00000001728f7824 */ /* 0x000fe200008e0617 */
[----:B------:R0:W-:Y:S04]  /*89c0*/  STS.U8 [R153+UR60+0xc], R146 ;  /* 0x00000c9299007988 */ /* 0x0001e8000800003c */
        /* <DEDUP_REMOVED lines=8> */
[----:B------:R-:W-:-:S05]  /*8a50*/  IMAD.X R143, R114, 0x1, R59, P1 ;  /* 0x00000001728f7824 */ /* 0x000fca00008e063b */
[----:B------:R0:W2:Y:S01]  /*8a60*/  @!P0 LDG.E.U8 R145, desc[UR40][R142.64] ;  /* 0x000000288e918981 */ /* 0x0000a2000c1e1100 */
[----:B------:R-:W-:Y:S02]  /*8a70*/  PRMT R153, RZ, 0x7610, R153 ;  /* 0x00007610ff997816 */ /* 0x000fe40000000099 */
[----:B0-----:R-:W-:-:S05]  /*8a80*/  IADD3 R142, P1, R106, R6, RZ ;  /* 0x000000066a8e7210 */ /* 0x001fca0007f3e0ff */
[----:B------:R-:W-:Y:S01]  /*8a90*/  IMAD.X R143, R114, 0x1, R61, P1 ;  /* 0x00000001728f7824 */ /* 0x000fe200008e063d */
[----:B------:R0:W-:Y:S04]  /*8aa0*/  STS.U8 [R3+UR60], R144 ;  /* 0x0000009003007988 */ /* 0x0001e8000800003c */
[----:B------:R1:W2:Y:S01]  /*8ab0*/  @!P0 LDG.E.U8 R153, desc[UR40][R142.64] ;  /* 0x000000288e998981 */ /* 0x0002a2000c1e1100 */
[----:B0-----:R-:W-:Y:S02]  /*8ac0*/  PRMT R144, RZ, 0x7610, R144 ;  /* 0x00007610ff907816 */ /* 0x001fe40000000090 */
[----:B-1----:R-:W-:-:S05]  /*8ad0*/  IADD3 R142, P1, R106, R4, RZ ;  /* 0x000000046a8e7210 */ /* 0x002fca0007f3e0ff */
[----:B------:R-:W-:-:S05]  /*8ae0*/  IMAD.X R143, R114, 0x1, R17, P1 ;  /* 0x00000001728f7824 */ /* 0x000fca00008e0611 */
[----:B------:R0:W2:Y:S02]  /*8af0*/  @!P0 LDG.E.U8 R144, desc[UR40][R142.64] ;  /* 0x000000288e908981 */ /* 0x0000a4000c1e1100 */
[----:B0-----:R-:W-:-:S05]  /*8b00*/  IADD3 R142, P1, R106, R84, RZ ;  /* 0x000000546a8e7210 */ /* 0x001fca0007f3e0ff */
[----:B------:R-:W-:Y:S01]  /*8b10*/  IMAD.X R143, R114, 0x1, R15, P1 ;  /* 0x00000001728f7824 */ /* 0x000fe200008e060f */
[----:B------:R-:W-:-:S06]  /*8b20*/  PRMT R114, RZ, 0x7610, R114 ;  /* 0x00007610ff727816 */ /* 0x000fcc0000000072 */
[----:B------:R-:W2:Y:S04]  /*8b30*/  @!P0 LDG.E.U8 R114, desc[UR40][R142.64] ;  /* 0x000000288e728981 */ /* 0x000ea8000c1e1100 */
[----:B------:R0:W-:Y:S04]  /*8b40*/  STS.U8 [R3+UR60+0x2], R107 ;  /* 0x0000026b03007988 */ /* 0x0001e8000800003c */
[----:B------:R1:W-:Y:S01]  /*8b50*/  STS.U8 [R3+UR60+0x4], R108 ;  /* 0x0000046c03007988 */ /* 0x0003e2000800003c */
[----:B0-----:R-:W-:-:S03]  /*8b60*/  LOP3.LUT R107, R0, 0x10, RZ, 0x3c, !PT ;  /* 0x00000010006b7812 */ /* 0x001fc600078e3cff */
[----:B------:R-:W-:Y:S04]  /*8b70*/  STS.U8 [R3+UR60+0x6], R109 ;  /* 0x0000066d03007988 */ /* 0x000fe8000800003c */
[----:B------:R-:W-:Y:S01]  /*8b80*/  STS.U8 [R3+UR60+0x8], R110 ;  /* 0x0000086e03007988 */ /* 0x000fe2000800003c */
[----:B-1----:R-:W-:-:S03]  /*8b90*/  LOP3.LUT R108, R0, 0x20, RZ, 0x3c, !PT ;  /* 0x00000020006c7812 */ /* 0x002fc600078e3cff */
[----:B------:R-:W-:Y:S04]  /*8ba0*/  STS.U8 [R3+UR60+0xa], R111 ;  /* 0x00000a6f03007988 */ /* 0x000fe8000800003c */
[----:B------:R-:W-:Y:S04]  /*8bb0*/  STS.U8 [R3+UR60+0xc], R112 ;  /* 0x00000c7003007988 */ /* 0x000fe8000800003c */
[----:B------:R-:W-:Y:S04]  /*8bc0*/  STS.U8 [R3+UR60+0xe], R113 ;  /* 0x00000e7103007988 */ /* 0x000fe8000800003c */
[----:B------:R-:W-:Y:S04]  /*8bd0*/  STS.U8 [R0+UR60+0x2000], R115 ;  /* 0x0020007300007988 */ /* 0x000fe8000800003c */
[----:B------:R-:W-:Y:S04]  /*8be0*/  STS.U8 [R0+UR60+0x3800], R120 ;  /* 0x0038007800007988 */ /* 0x000fe8000800003c */
[----:B------:R-:W-:Y:S04]  /*8bf0*/  STS.U8 [R0+UR60+0x3400], R128 ;  /* 0x0034008000007988 */ /* 0x000fe8000800003c */
[----:B---3--:R-:W-:Y:S04]  /*8c00*/  STS.U8 [R0+UR60+0x3000], R136 ;  /* 0x0030008800007988 */ /* 0x008fe8000800003c */
[----:B-----5:R-:W-:Y:S04]  /*8c10*/  STS.U8 [R0+UR60+0x2c00], R176 ;  /* 0x002c00b000007988 */ /* 0x020fe8000800003c */
[----:B----4-:R-:W-:Y:S04]  /*8c20*/  STS.U8 [R0+UR60+0x2800], R168 ;  /* 0x002800a800007988 */ /* 0x010fe8000800003c */
[----:B------:R-:W-:Y:S04]  /*8c30*/  STS.U8 [R0+UR60+0x2400], R160 ;  /* 0x002400a000007988 */ /* 0x000fe8000800003c */
[----:B--2---:R-:W-:Y:S04]  /*8c40*/  STS.U8 [R0+UR60+0x3c00], R153 ;  /* 0x003c009900007988 */ /* 0x004fe8000800003c */
[----:B------:R-:W-:Y:S04]  /*8c50*/  STS.U8 [R107+UR60+0x2080], R179 ;  /* 0x002080b36b007988 */ /* 0x000fe8000800003c */
[----:B------:R-:W-:Y:S04]  /*8c60*/  STS.U8 [R107+UR60+0x2480], R161 ;  /* 0x002480a16b007988 */ /* 0x000fe8000800003c */
[----:B------:R-:W-:Y:S04]  /*8c70*/  STS.U8 [R107+UR60+0x2880], R169 ;  /* 0x002880a96b007988 */ /* 0x000fe8000800003c */
[----:B------:R-:W-:Y:S04]  /*8c80*/  STS.U8 [R107+UR60+0x2c80], R177 ;  /* 0x002c80b16b007988 */ /* 0x000fe8000800003c */
[----:B------:R-:W-:Y:S04]  /*8c90*/  STS.U8 [R107+UR60+0x3080], R135 ;  /* 0x003080876b007988 */ /* 0x000fe8000800003c */
[----:B------:R-:W-:Y:S04]  /*8ca0*/  STS.U8 [R107+UR60+0x3480], R127 ;  /* 0x0034807f6b007988 */ /* 0x000fe8000800003c */
[----:B------:R-:W-:Y:S04]  /*8cb0*/  STS.U8 [R107+UR60+0x3880], R119 ;  /* 0x003880776b007988 */ /* 0x000fe8000800003c */
[----:B------:R0:W-:Y:S04]  /*8cc0*/  STS.U8 [R107+UR60+0x3c80], R145 ;  /* 0x003c80916b007988 */ /* 0x0001e8000800003c */
[----:B------:R-:W-:Y:S01]  /*8cd0*/  STS.U8 [R108+UR60+0x2100], R154 ;  /* 0x0021009a6c007988 */ /* 0x000fe2000800003c */
[----:B0-----:R-:W-:-:S03]  /*8ce0*/  LOP3.LUT R107, R0, 0x30, RZ, 0x3c, !PT ;  /* 0x00000030006b7812 */ /* 0x001fc600078e3cff */
[----:B------:R-:W-:Y:S04]  /*8cf0*/  STS.U8 [R108+UR60+0x2500], R162 ;  /* 0x002500a26c007988 */ /* 0x000fe8000800003c */
[----:B------:R-:W-:Y:S04]  /*8d00*/  STS.U8 [R108+UR60+0x2900], R170 ;  /* 0x002900aa6c007988 */ /* 0x000fe8000800003c */
[----:B------:R-:W-:Y:S04]  /*8d10*/  STS.U8 [R108+UR60+0x2d00], R178 ;  /* 0x002d00b26c007988 */ /* 0x000fe8000800003c */
[----:B------:R-:W-:Y:S04]  /*8d20*/  STS.U8 [R108+UR60+0x3100], R134 ;  /* 0x003100866c007988 */ /* 0x000fe8000800003c */
[----:B------:R-:W-:Y:S04]  /*8d30*/  STS.U8 [R108+UR60+0x3500], R126 ;  /* 0x0035007e6c007988 */ /* 0x000fe8000800003c */
[----:B------:R-:W-:Y:S04]  /*8d40*/  STS.U8 [R108+UR60+0x3900], R118 ;  /* 0x003900766c007988 */ /* 0x000fe8000800003c */
[----:B------:R0:W-:Y:S04]  /*8d50*/  STS.U8 [R108+UR60+0x3d00], R146 ;  /* 0x003d00926c007988 */ /* 0x0001e8000800003c */
[----:B------:R-:W-:Y:S04]  /*8d60*/  STS.U8 [R107+UR60+0x2180], R155 ;  /* 0x0021809b6b007988 */ /* 0x000fe8000800003c */
[----:B------:R-:W-:Y:S01]  /*8d70*/  STS.U8 [R107+UR60+0x2580], R163 ;  /* 0x002580a36b007988 */ /* 0x000fe2000800003c */
[----:B0-----:R-:W-:-:S03]  /*8d80*/  LOP3.LUT R108, R0, 0x40, RZ, 0x3c, !PT ;  /* 0x00000040006c7812 */ /* 0x001fc600078e3cff */
        /* <DEDUP_REMOVED lines=24> */
[----:B------:R1:W-:Y:S01]  /*8f10*/  STS.U8 [R108+UR60+0x2300], R158 ;  /* 0x0023009e6c007988 */ /* 0x0003e2000800003c */
[----:B0-----:R-:W-:-:S03]  /*8f20*/  LOP3.LUT R107, R0, 0x70, RZ, 0x3c, !PT ;  /* 0x00000070006b7812 */ /* 0x001fc600078e3cff */
[----:B------:R1:W-:Y:S04]  /*8f30*/  STS.U8 [R108+UR60+0x2700], R166 ;  /* 0x002700a66c007988 */ /* 0x0003e8000800003c */
        /* <DEDUP_REMOVED lines=13> */
[----:B------:R1:W-:Y:S01]  /*9010*/  STS.U8 [R107+UR60+0x3f80], R114 ;  /* 0x003f80726b007988 */ /* 0x0003e2000800003c */
[----:B------:R0:W-:Y:S06]  /*9020*/  MEMBAR.ALL.CTA ;  /* 0x0000000000007992 */ /* 0x0001ec0000008000 */
[----:B0-----:R-:W0:Y:S02]  /*9030*/  FENCE.VIEW.ASYNC.S ;  /* 0x00000000000073c6 */ /* 0x001e240000000000 */
[----:B0-----:R-:W-:Y:S06]  /*9040*/  BAR.SYNC.DEFER_BLOCKING 0x0 ;  /* 0x0000000000007b1d */ /* 0x001fec0000010000 */
[----:B------:R-:W-:-:S06]  /*9050*/  WARPGROUP.ARRIVE ;  /* 0x00000000000079c5 */ /* 0x000fcc0000000000 */
[----:B------:R-:W-:Y:S04]  /*9060*/  QGMMA.64x64x32.F32.E5M2.E5M2 R24, gdesc[UR28], R24 ;  /* 0x00e000001c1879f3 */ /* 0x000fe80008703818 */
[----:B------:R-:W-:Y:S04]  /*9070*/  QGMMA.64x64x32.F32.E5M2.E5M2 R24, gdesc[UR16], R24 ;  /* 0x00e00000101879f3 */ /* 0x000fe80008703818 */
[----:B------:R-:W-:Y:S01]  /*9080*/  QGMMA.64x64x32.F32.E5M2.E5M2 R24, gdesc[UR20], R24 ;  /* 0x00e00000141879f3 */ /* 0x000fe20008703818 */
[----:B------:R-:W-:Y:S02]  /*9090*/  USHF.R.S32.HI UR29, URZ, 0x1f, UR4 ;  /* 0x0000001f3f1d7899 */ /* 0x000fe40008011404 */
[----:B------:R-:W-:-:S04]  /*90a0*/  IADD3 R11, P5, R11, UR4, RZ ;  /* 0x000000040b0b7c10 */ /* 0x000fc8000ffbe0ff */
[----:B------:R-:W-:Y:S02]  /*90b0*/  IADD3.X R57, R57, UR29, RZ, P5, !PT ;  /* 0x0000001d39397c10 */ /* 0x000fe4000affe4ff */
[----:B------:R-:W-:Y:S02]  /*90c0*/  IADD3 R16, P5, R16, UR4, RZ ;  /* 0x0000000410107c10 */ /* 0x000fe4000ffbe0ff */
[----:B------:R-:W-:Y:S02]  /*90d0*/  IADD3 R84, P0, R84, UR4, RZ ;  /* 0x0000000454547c10 */ /* 0x000fe4000ff1e0ff */
[----:B------:R-:W-:Y:S02]  /*90e0*/  IADD3 R4, P1, R4, UR4, RZ ;  /* 0x0000000404047c10 */ /* 0x000fe4000ff3e0ff */
[----:B------:R-:W-:Y:S02]  /*90f0*/  IADD3 R5, P2, R5, UR4, RZ ;  /* 0x0000000405057c10 */ /* 0x000fe4000ff5e0ff */
[----:B------:R-:W-:-:S02]  /*9100*/  IADD3 R7, P3, R7, UR4, RZ ;  /* 0x0000000407077c10 */ /* 0x000fc4000ff7e0ff */
[----:B------:R-:W-:Y:S02]  /*9110*/  IADD3.X R71, R71, UR29, RZ, P5, !PT ;  /* 0x0000001d47477c10 */ /* 0x000fe4000affe4ff */
[----:B------:R-:W-:Y:S02]  /*9120*/  IADD3 R62, P5, R62, UR4, RZ ;  /* 0x000000043e3e7c10 */ /* 0x000fe4000ffbe0ff */
[----:B------:R-:W-:Y:S02]  /*9130*/  IADD3 R9, P4, R9, UR4, RZ ;  /* 0x0000000409097c10 */ /* 0x000fe4000ff9e0ff */
[----:B------:R-:W-:Y:S02]  /*9140*/  IADD3.X R15, R15, UR29, RZ, P0, !PT ;  /* 0x0000001d0f0f7c10 */ /* 0x000fe400087fe4ff */
[----:B------:R-:W-:Y:S02]  /*9150*/  IADD3.X R17, R17, UR29, RZ, P1, !PT ;  /* 0x0000001d11117c10 */ /* 0x000fe40008ffe4ff */
[----:B------:R-:W-:Y:S01]  /*9160*/  IADD3.X R19, R19, UR29, RZ, P2, !PT ;  /* 0x0000001d13137c10 */ /* 0x000fe200097fe4ff */
[----:B------:R-:W-:Y:S01]  /*9170*/  QGMMA.64x64x32.F32.E5M2.E5M2 R24, gdesc[UR24], R24, gsb0 ;  /* 0x00e00000181879f3 */ /* 0x000fe20008003818 */
[----:B------:R-:W-:-:S02]  /*9180*/  IADD3.X R21, R21, UR29, RZ, P3, !PT ;  /* 0x0000001d15157c10 */ /* 0x000fc40009ffe4ff */
[----:B------:R-:W-:Y:S02]  /*9190*/  IADD3 R13, P6, R13, UR4, RZ ;  /* 0x000000040d0d7c10 */ /* 0x000fe4000ffde0ff */
[----:B------:R-:W-:Y:S02]  /*91a0*/  IADD3 R6, P0, R6, UR4, RZ ;  /* 0x0000000406067c10 */ /* 0x000fe4000ff1e0ff */
[----:B------:R-:W-:Y:S02]  /*91b0*/  IADD3 R8, P1, R8, UR4, RZ ;  /* 0x0000000408087c10 */ /* 0x000fe4000ff3e0ff */
[----:B------:R-:W-:Y:S02]  /*91c0*/  IADD3 R10, P2, R10, UR4, RZ ;  /* 0x000000040a0a7c10 */ /* 0x000fe4000ff5e0ff */
[----:B------:R-:W-:Y:S02]  /*91d0*/  IADD3 R12, P3, R12, UR4, RZ ;  /* 0x000000040c0c7c10 */ /* 0x000fe4000ff7e0ff */
[----:B------:R-:W-:-:S02]  /*91e0*/  IADD3.X R85, R85, UR29, RZ, P5, !PT ;  /* 0x0000001d55557c10 */ /* 0x000fc4000affe4ff */
[----:B------:R-:W-:Y:S02]  /*91f0*/  IADD3.X R23, R23, UR29, RZ, P4, !PT ;  /* 0x0000001d17177c10 */ /* 0x000fe4000a7fe4ff */
[----:B------:R-:W-:Y:S02]  /*9200*/  IADD3 R76, P5, R76, UR4, RZ ;  /* 0x000000044c4c7c10 */ /* 0x000fe4000ffbe0ff */
[----:B------:R-:W-:Y:S02]  /*9210*/  IADD3 R14, P4, R14, UR4, RZ ;  /* 0x000000040e0e7c10 */ /* 0x000fe4000ff9e0ff */
[----:B------:R-:W-:Y:S02]  /*9220*/  IADD3.X R59, R59, UR29, RZ, P6, !PT ;  /* 0x0000001d3b3b7c10 */ /* 0x000fe4000b7fe4ff */
[----:B------:R-:W-:Y:S02]  /*9230*/  IADD3.X R61, R61, UR29, RZ, P0, !PT ;  /* 0x0000001d3d3d7c10 */ /* 0x000fe400087fe4ff */
[----:B------:R-:W-:-:S02]  /*9240*/  IADD3.X R63, R63, UR29, RZ, P1, !PT ;  /* 0x0000001d3f3f7c10 */ /* 0x000fc40008ffe4ff */
[----:B------:R-:W-:Y:S02]  /*9250*/  IADD3.X R65, R65, UR29, RZ, P2, !PT ;  /* 0x0000001d41417c10 */ /* 0x000fe400097fe4ff */
[----:B------:R-:W-:Y:S02]  /*9260*/  IADD3.X R67, R67, UR29, RZ, P3, !PT ;  /* 0x0000001d43437c10 */ /* 0x000fe40009ffe4ff */
[----:B------:R-:W-:Y:S02]  /*9270*/  IADD3 R18, P6, R18, UR4, RZ ;  /* 0x0000000412127c10 */ /* 0x000fe4000ffde0ff */
[----:B------:R-:W-:Y:S02]  /*9280*/  IADD3 R20, P0, R20, UR4, RZ ;  /* 0x0000000414147c10 */ /* 0x000fe4000ff1e0ff */
[----:B------:R-:W-:Y:S02]  /*9290*/  IADD3 R22, P1, R22, UR4, RZ ;  /* 0x0000000416167c10 */ /* 0x000fe4000ff3e0ff */
[----:B------:R-:W-:-:S02]  /*92a0*/  IADD3 R56, P2, R56, UR4, RZ ;  /* 0x0000000438387c10 */ /* 0x000fc4000ff5e0ff */
[----:B------:R-:W-:Y:S02]  /*92b0*/  IADD3 R58, P3, R58, UR4, RZ ;  /* 0x000000043a3a7c10 */ /* 0x000fe4000ff7e0ff */
[----:B------:R-:W-:Y:S02]  /*92c0*/  IADD3.X R95, R95, UR29, RZ, P5, !PT ;  /* 0x0000001d5f5f7c10 */ /* 0x000fe4000affe4ff */
[----:B------:R-:W-:Y:S02]  /*92d0*/  IADD3.X R69, R69, UR29, RZ, P4, !PT ;  /* 0x0000001d45457c10 */ /* 0x000fe4000a7fe4ff */
[----:B------:R-:W-:Y:S02]  /*92e0*/  IADD3 R90, P5, R90, UR4, RZ ;  /* 0x000000045a5a7c10 */ /* 0x000fe4000ffbe0ff */
[----:B------:R-:W-:Y:S02]  /*92f0*/  IADD3 R60, P4, R60, UR4, RZ ;  /* 0x000000043c3c7c10 */ /* 0x000fe4000ff9e0ff */
[----:B------:R-:W-:-:S02]  /*9300*/  IADD3.X R73, R73, UR29, RZ, P6, !PT ;  /* 0x0000001d49497c10 */ /* 0x000fc4000b7fe4ff */
[----:B------:R-:W-:Y:S02]  /*9310*/  IADD3.X R75, R75, UR29, RZ, P0, !PT ;  /* 0x0000001d4b4b7c10 */ /* 0x000fe400087fe4ff */
[----:B------:R-:W-:Y:S02]  /*9320*/  IADD3.X R77, R77, UR29, RZ, P1, !PT ;  /* 0x0000001d4d4d7c10 */ /* 0x000fe40008ffe4ff */
[----:B------:R-:W-:Y:S02]  /*9330*/  IADD3.X R79, R79, UR29, RZ, P2, !PT ;  /* 0x0000001d4f4f7c10 */ /* 0x000fe400097fe4ff */
[----:B------:R-:W-:Y:S01]  /*9340*/  IADD3.X R81, R81, UR29, RZ, P3, !PT ;  /* 0x0000001d51517c10 */ /* 0x000fe20009ffe4ff */
[----:B------:R-:W-:Y:S01]  /*9350*/  UIADD3 UR61, UR61, -0x1, URZ ;  /* 0xffffffff3d3d7890 */ /* 0x000fe2000fffe03f */
[----:B------:R-:W-:Y:S02]  /*9360*/  IADD3 R64, P6, R64, UR4, RZ ;  /* 0x0000000440407c10 */ /* 0x000fe4000ffde0ff */
[----:B------:R-:W-:-:S02]  /*9370*/  IADD3 R66, P0, R66, UR4, RZ ;  /* 0x0000000442427c10 */ /* 0x000fc4000ff1e0ff */
[----:B------:R-:W-:Y:S02]  /*9380*/  IADD3 R68, P1, R68, UR4, RZ ;  /* 0x0000000444447c10 */ /* 0x000fe4000ff3e0ff */
[----:B------:R-:W-:Y:S02]  /*9390*/  IADD3 R70, P2, R70, UR4, RZ ;  /* 0x0000000446467c10 */ /* 0x000fe4000ff5e0ff */
[----:B------:R-:W-:Y:S02]  /*93a0*/  IADD3 R72, P3, R72, UR4, RZ ;  /* 0x0000000448487c10 */ /* 0x000fe4000ff7e0ff */
[----:B------:R-:W-:Y:S02]  /*93b0*/  IADD3.X R102, R102, UR29, RZ, P5, !PT ;  /* 0x0000001d66667c10 */ /* 0x000fe4000affe4ff */
[----:B------:R-:W-:Y:S02]  /*93c0*/  IADD3.X R83, R83, UR29, RZ, P4, !PT ;  /* 0x0000001d53537c10 */ /* 0x000fe4000a7fe4ff */
[----:B------:R-:W-:-:S02]  /*93d0*/  IADD3 R194, P5, R194, UR4, RZ ;  /* 0x00000004c2c27c10 */ /* 0x000fc4000ffbe0ff */
[----:B------:R-:W-:Y:S01]  /*93e0*/  IADD3 R74, P4, R74, UR4, RZ ;  /* 0x000000044a4a7c10 */ /* 0x000fe2000ff9e0ff */
[----:B------:R-:W-:Y:S01]  /*93f0*/  UIADD3 UR58, UP4, UR4, UR58, URZ ;  /* 0x0000003a043a7290 */ /* 0x000fe2000ff9e03f */
[----:B------:R-:W-:Y:S01]  /*9400*/  IADD3.X R87, R87, UR29, RZ, P6, !PT ;  /* 0x0000001d57577c10 */ /* 0x000fe2000b7fe4ff */
[----:B------:R-:W-:Y:S01]  /*9410*/  UIADD3 UR57, UP3, UR4, UR57, URZ ;  /* 0x0000003904397290 */ /* 0x000fe2000ff7e03f */
[----:B------:R-:W-:Y:S01]  /*9420*/  IADD3.X R89, R89, UR29, RZ, P0, !PT ;  /* 0x0000001d59597c10 */ /* 0x000fe200087fe4ff */
[----:B------:R-:W-:Y:S01]  /*9430*/  UIADD3 UR56, UP2, UR4, UR56, URZ ;  /* 0x0000003804387290 */ /* 0x000fe2000ff5e03f */
[----:B------:R-:W-:Y:S01]  /*9440*/  IADD3.X R91, R91, UR29, RZ, P1, !PT ;  /* 0x0000001d5b5b7c10 */ /* 0x000fe20008ffe4ff */
[----:B------:R-:W-:Y:S01]  /*9450*/  UIADD3 UR55, UP1, UR4, UR55, URZ ;  /* 0x0000003704377290 */ /* 0x000fe2000ff3e03f */
[----:B------:R-:W-:Y:S02]  /*9460*/  IADD3.X R92, R92, UR29, RZ, P2, !PT ;  /* 0x0000001d5c5c7c10 */ /* 0x000fe400097fe4ff */
        /* <DEDUP_REMOVED lines=8> */
[----:B------:R-:W-:Y:S01]  /*94f0*/  ISETP.NE.U32.AND P5, PT, RZ, UR61, PT ;  /* 0x0000003dff007c0c */ /* 0x000fe2000bfa5070 */
[----:B------:R-:W-:Y:S01]  /*9500*/  UIADD3.X UR38, UR29, UR38, URZ, UP4, !UPT ;  /* 0x000000261d267290 */ /* 0x000fe2000a7fe43f */
[----:B------:R-:W-:Y:S01]  /*9510*/  IADD3 R88, P4, R88, UR4, RZ ;  /* 0x0000000458587c10 */ /* 0x000fe2000ff9e0ff */
[----:B------:R-:W-:Y:S02]  /*9520*/  UIADD3.X UR37, UR29, UR37, URZ, UP3, !UPT ;  /* 0x000000251d257290 */ /* 0x000fe40009ffe43f */
[----:B------:R-:W-:Y:S01]  /*9530*/  IADD3.X R96, R96, UR29, RZ, P6, !PT ;  /* 0x0000001d60607c10 */ /* 0x000fe2000b7fe4ff */
[----:B------:R-:W-:Y:S02]  /*9540*/  UIADD3.X UR36, UR29, UR36, URZ, UP2, !UPT ;  /* 0x000000241d247290 */ /* 0x000fe400097fe43f */
[----:B------:R-:W-:Y:S01]  /*9550*/  IADD3.X R97, R97, UR29, RZ, P0, !PT ;  /* 0x0000001d61617c10 */ /* 0x000fe200087fe4ff */
[----:B------:R-:W-:-:S02]  /*9560*/  UIADD3.X UR35, UR29, UR35, URZ, UP1, !UPT ;  /* 0x000000231d237290 */ /* 0x000fc40008ffe43f */
[----:B------:R-:W-:Y:S01]  /*9570*/  IADD3.X R98, R98, UR29, RZ, P1, !PT ;  /* 0x0000001d62627c10 */ /* 0x000fe20008ffe4ff */
[----:B------:R-:W-:Y:S01]  /*9580*/  UIADD3 UR54, UP0, UR4, UR54, URZ ;  /* 0x0000003604367290 */ /* 0x000fe2000ff1e03f */
[----:B------:R-:W-:Y:S01]  /*9590*/  IADD3.X R99, R99, UR29, RZ, P2, !PT ;  /* 0x0000001d63637c10 */ /* 0x000fe200097fe4ff */
[----:B------:R-:W-:Y:S01]  /*95a0*/  UIADD3 UR53, UP6, UR4, UR53, URZ ;  /* 0x0000003504357290 */ /* 0x000fe2000ffde03f */
[----:B------:R-:W-:Y:S01]  /*95b0*/  IADD3.X R100, R100, UR29, RZ, P3, !PT ;  /* 0x0000001d64647c10 */ /* 0x000fe20009ffe4ff */
[----:B------:R-:W-:Y:S02]  /*95c0*/  UIADD3 UR52, UP5, UR4, UR52, URZ ;  /* 0x0000003404347290 */ /* 0x000fe4000ffbe03f */
[----:B------:R-:W-:Y:S01]  /*95d0*/  IADD3 R182, P6, R182, UR4, RZ ;  /* 0x00000004b6b67c10 */ /* 0x000fe2000ffde0ff */
[----:B------:R-:W-:Y:S02]  /*95e0*/  UIADD3 UR51, UP4, UR4, UR51, URZ ;  /* 0x0000003304337290 */ /* 0x000fe4000ff9e03f */
[----:B------:R-:W-:Y:S01]  /*95f0*/  IADD3 R184, P0, R184, UR4, RZ ;  /* 0x00000004b8b87c10 */ /* 0x000fe2000ff1e0ff */
[----:B------:R-:W-:-:S02]  /*9600*/  UIADD3 UR50, UP3, UR4, UR50, URZ ;  /* 0x0000003204327290 */ /* 0x000fc4000ff7e03f */
[----:B------:R-:W-:Y:S01]  /*9610*/  IADD3 R186, P1, R186, UR4, RZ ;  /* 0x00000004baba7c10 */ /* 0x000fe2000ff3e0ff */
[----:B------:R-:W-:Y:S02]  /*9620*/  UIADD3 UR49, UP2, UR4, UR49, URZ ;  /* 0x0000003104317290 */ /* 0x000fe4000ff5e03f */
[----:B------:R-:W-:Y:S01]  /*9630*/  IADD3 R188, P2, R188, UR4, RZ ;  /* 0x00000004bcbc7c10 */ /* 0x000fe2000ff5e0ff */
[----:B------:R-:W-:Y:S02]  /*9640*/  UIADD3 UR48, UP1, UR4, UR48, URZ ;  /* 0x0000003004307290 */ /* 0x000fe4000ff3e03f */
[----:B------:R-:W-:Y:S01]  /*9650*/  IADD3 R190, P3, R190, UR4, RZ ;  /* 0x00000004bebe7c10 */ /* 0x000fe2000ff7e0ff */
[----:B------:R-:W-:Y:S01]  /*9660*/  IMAD.SHL.U32 R235, R235, 0x80, RZ ;  /* 0x00000080ebeb7824 */ /* 0x000fe200078e00ff */
[----:B------:R-:W-:Y:S01]  /*9670*/  IADD3.X R101, R101, UR29, RZ, P4, !PT ;  /* 0x0000001d65657c10 */ /* 0x000fe2000a7fe4ff */
[----:B------:R-:W-:Y:S01]  /*9680*/  UIADD3.X UR34, UR29, UR34, URZ, UP0, !UPT ;  /* 0x000000221d227290 */ /* 0x000fe200087fe43f */
[----:B------:R-:W-:Y:S01]  /*9690*/  IADD3 R192, P4, R192, UR4, RZ ;  /* 0x00000004c0c07c10 */ /* 0x000fe2000ff9e0ff */
[----:B------:R-:W-:-:S02]  /*96a0*/  UIADD3.X UR33, UR29, UR33, URZ, UP6, !UPT ;  /* 0x000000211d217290 */ /* 0x000fc4000b7fe43f */
[----:B------:R-:W-:Y:S01]  /*96b0*/  IADD3.X R181, R181, UR29, RZ, P6, !PT ;  /* 0x0000001db5b57c10 */ /* 0x000fe2000b7fe4ff */
[----:B------:R-:W-:Y:S02]  /*96c0*/  UIADD3.X UR32, UR29, UR32, URZ, UP5, !UPT ;  /* 0x000000201d207290 */ /* 0x000fe4000affe43f */
[----:B------:R-:W-:Y:S01]  /*96d0*/  IADD3.X R183, R183, UR29, RZ, P0, !PT ;  /* 0x0000001db7b77c10 */ /* 0x000fe200087fe4ff */
[----:B------:R-:W-:Y:S02]  /*96e0*/  UIADD3.X UR15, UR29, UR15, URZ, UP4, !UPT ;  /* 0x0000000f1d0f7290 */ /* 0x000fe4000a7fe43f */
[----:B------:R-:W-:Y:S01]  /*96f0*/  IADD3.X R185, R185, UR29, RZ, P1, !PT ;  /* 0x0000001db9b97c10 */ /* 0x000fe20008ffe4ff */
[----:B------:R-:W-:Y:S02]  /*9700*/  UIADD3.X UR14, UR29, UR14, URZ, UP3, !UPT ;  /* 0x0000000e1d0e7290 */ /* 0x000fe40009ffe43f */
[----:B------:R-:W-:Y:S01]  /*9710*/  IADD3.X R187, R187, UR29, RZ, P2, !PT ;  /* 0x0000001dbbbb7c10 */ /* 0x000fe200097fe4ff */
[----:B------:R-:W-:-:S02]  /*9720*/  UIADD3.X UR13, UR29, UR13, URZ, UP2, !UPT ;  /* 0x0000000d1d0d7290 */ /* 0x000fc400097fe43f */
[----:B------:R-:W-:Y:S01]  /*9730*/  IADD3.X R189, R189, UR29, RZ, P3, !PT ;  /* 0x0000001dbdbd7c10 */ /* 0x000fe20009ffe4ff */
[----:B------:R-:W-:Y:S01]  /*9740*/  UIADD3.X UR12, UR29, UR12, URZ, UP1, !UPT ;  /* 0x0000000c1d0c7290 */ /* 0x000fe20008ffe43f */
[----:B------:R-:W-:Y:S01]  /*9750*/  IADD3 R196, P6, R196, UR4, RZ ;  /* 0x00000004c4c47c10 */ /* 0x000fe2000ffde0ff */
[----:B------:R-:W-:Y:S02]  /*9760*/  UIADD3 UR47, UP0, UR4, UR47, URZ ;  /* 0x0000002f042f7290 */ /* 0x000fe4000ff1e03f */
[----:B------:R-:W-:Y:S01]  /*9770*/  IADD3 R198, P0, R198, UR4, RZ ;  /* 0x00000004c6c67c10 */ /* 0x000fe2000ff1e0ff */
[----:B------:R-:W-:Y:S02]  /*9780*/  UIADD3 UR46, UP6, UR4, UR46, URZ ;  /* 0x0000002e042e7290 */ /* 0x000fe4000ffde03f */
[----:B------:R-:W-:Y:S01]  /*9790*/  IADD3 R200, P1, R200, UR4, RZ ;  /* 0x00000004c8c87c10 */ /* 0x000fe2000ff3e0ff */
[----:B------:R-:W-:Y:S02]  /*97a0*/  UIADD3 UR45, UP5, UR4, UR45, URZ ;  /* 0x0000002d042d7290 */ /* 0x000fe4000ffbe03f */
[----:B------:R-:W-:Y:S01]  /*97b0*/  IADD3 R202, P2, R202, UR4, RZ ;  /* 0x00000004caca7c10 */ /* 0x000fe2000ff5e0ff */
[----:B------:R-:W-:-:S02]  /*97c0*/  UIADD3 UR44, UP4, UR4, UR44, URZ ;  /* 0x0000002c042c7290 */ /* 0x000fc4000ff9e03f */
[----:B------:R-:W-:Y:S01]  /*97d0*/  IADD3 R204, P3, R204, UR4, RZ ;  /* 0x00000004cccc7c10 */ /* 0x000fe2000ff7e0ff */
[----:B------:R-:W-:Y:S02]  /*97e0*/  UIADD3 UR43, UP3, UR4, UR43, URZ ;  /* 0x0000002b042b7290 */ /* 0x000fe4000ff7e03f */
[----:B------:R-:W-:Y:S02]  /*97f0*/  UIADD3 UR42, UP2, UR4, UR42, URZ ;  /* 0x0000002a042a7290 */ /* 0x000fe4000ff5e03f */
[----:B------:R-:W-:Y:S01]  /*9800*/  UIADD3 UR39, UP1, UR4, UR39, URZ ;  /* 0x0000002704277290 */ /* 0x000fe2000ff3e03f */
[----:B------:R-:W-:Y:S01]  /*9810*/  IADD3.X R191, R191, UR29, RZ, P4, !PT ;  /* 0x0000001dbfbf7c10 */ /* 0x000fe2000a7fe4ff */
[----:B------:R-:W-:Y:S01]  /*9820*/  UIADD3 UR59, UR59, -0x80, URZ ;  /* 0xffffff803b3b7890 */ /* 0x000fe2000fffe03f */
[----:B------:R-:W-:Y:S01]  /*9830*/  IADD3 R103, P4, R235, R103, RZ ;  /* 0x00000067eb677210 */ /* 0x000fe20007f9e0ff */
[----:B------:R-:W-:Y:S02]  /*9840*/  UIADD3.X UR11, UR29, UR11, URZ, UP0, !UPT ;  /* 0x0000000b1d0b7290 */ /* 0x000fe400087fe43f */
[----:B------:R-:W-:Y:S01]  /*9850*/  IADD3.X R195, R195, UR29, RZ, P6, !PT ;  /* 0x0000001dc3c37c10 */ /* 0x000fe2000b7fe4ff */
        /* <DEDUP_REMOVED lines=8> */
[----:B------:R-:W-:Y:S01]  /*98e0*/  UIADD3.X UR6, UR29, UR6, URZ, UP2, !UPT ;  /* 0x000000061d067290 */ /* 0x000fe200097fe43f */
[----:B------:R-:W-:-:S02]  /*98f0*/  WARPGROUP.DEPBAR.LE gsb0, 0x0 ;  /* 0x00008000000079c5 */ /* 0x000fc40000010000 */
[----:B------:R-:W-:Y:S01]  /*9900*/  UIADD3.X UR5, UR29, UR5, URZ, UP1, !UPT ;  /* 0x000000051d057290 */ /* 0x000fe20008ffe43f */
[----:B------:R-:W-:Y:S01]  /*9910*/  LEA.HI.X.SX32 R104, R235, R104, 0x1, P4 ;  /* 0x00000068eb687211 */ /* 0x000fe200020f0eff */
[----:B-1----:R-:W-:Y:S10]  /*9920*/  @P5 BRA `(.L_x_2) ;  /* 0xffffffbc00e45947 */ /* 0x002ff4000383ffff */
.L_x_1:
[----:B------:R-:W2:Y:S01]  /*9930*/  LDL.LU R107, [R1+0x8] ;  /* 0x00000800016b7983 */ /* 0x000ea20000300800 */
[----:B------:R-:W-:Y:S02]  /*9940*/  F2FP.SATFINITE.E5M2.F32.PACK_AB_MERGE_C R24, R25, R24, RZ ;  /* 0x000000181918723e */ /* 0x000fe400048060ff */
[----:B------:R-:W-:Y:S01]  /*9950*/  F2FP.SATFINITE.E5M2.F32.PACK_AB_MERGE_C R26, R27, R26, RZ ;  /* 0x0000001a1b1a723e */ /* 0x000fe200048060ff */
[----:B------:R-:W3:Y:S01]  /*9960*/  LDL.LU R108, [R1+0x4] ;  /* 0x00000400016c7983 */ /* 0x000ee20000300800 */
[----:B------:R-:W-:Y:S02]  /*9970*/  F2FP.SATFINITE.E5M2.F32.PACK_AB_MERGE_C R28, R29, R28, RZ ;  /* 0x0000001c1d1c723e */ /* 0x000fe400048060ff */
[----:B------:R-:W-:Y:S01]  /*9980*/  F2FP.SATFINITE.E5M2.F32.PACK_AB_MERGE_C R30, R31, R30, RZ ;  /* 0x0000001e1f1e723e */ /* 0x000fe200048060ff */
[----:B------:R-:W4:Y:S01]  /*9990*/  LDL.LU R18, [R1+0xc] ;  /* 0x00000c0001127983 */ /* 0x000f220000300800 */
[----:B------:R-:W-:Y:S02]  /*99a0*/  F2FP.SATFINITE.E5M2.F32.PACK_AB_MERGE_C R32, R33, R32, RZ ;  /* 0x000000202120723e */ /* 0x000fe400048060ff */
[----:B------:R-:W-:Y:S01]  /*99b0*/  F2FP.SATFINITE.E5M2.F32.PACK_AB_MERGE_C R34, R35, R34, RZ ;  /* 0x000000222322723e */ /* 0x000fe200048060ff */
[----:B------:R-:W5:Y:S01]  /*99c0*/  LDL.LU R16, [R1] ;  /* 0x0000000001107983 */ /* 0x000f620000300800 */
[----:B------:R-:W-:-:S02]  /*99d0*/  LOP3.LUT R24, R24, 0xffff, RZ, 0xc0, !PT ;  /* 0x0000ffff18187812 */ /* 0x000fc400078ec0ff */
[----:B------:R-:W-:Y:S02]  /*99e0*/  F2FP.SATFINITE.E5M2.F32.PACK_AB_MERGE_C R36, R37, R36, RZ ;  /* 0x000000242524723e */ /* 0x000fe400048060ff */
[----:B------:R-:W-:Y:S01]  /*99f0*/  F2FP.SATFINITE.E5M2.F32.PACK_AB_MERGE_C R38, R39, R38, RZ ;  /* 0x000000262726723e */ /* 0x000fe200048060ff */
[----:B------:R-:W1:Y:S01]  /*9a00*/  S2UR UR4, SR_CgaCtaId ;  /* 0x00000000000479c3 */ /* 0x000e620000008800 */
[----:B------:R-:W-:Y:S01]  /*9a10*/  LOP3.LUT R26, R26, 0xffff, RZ, 0xc0, !PT ;  /* 0x0000ffff1a1a7812 */ /* 0x000fe200078ec0ff */
[----:B------:R-:W-:Y:S01]  /*9a20*/  ULDC.64 UR6, c[0x0][0x228] ;  /* 0x00008a0000067ab9 */ /* 0x000fe20000000a00 */
[----:B------:R-:W-:Y:S02]  /*9a30*/  LOP3.LUT R13, R28, 0xffff, RZ, 0xc0, !PT ;  /* 0x0000ffff1c0d7812 */ /* 0x000fe400078ec0ff */
[----:B------:R-:W-:Y:S02]  /*9a40*/  LOP3.LUT R17, R32, 0xffff, RZ, 0xc0, !PT ;  /* 0x0000ffff20117812 */ /* 0x000fe400078ec0ff */
[----:B------:R-:W-:Y:S01]  /*9a50*/  LOP3.LUT R19, R34, 0xffff, RZ, 0xc0, !PT ;  /* 0x0000ffff22137812 */ /* 0x000fe200078ec0ff */
[----:B------:R-:W5:Y:S01]  /*9a60*/  LDC R29, c[0x0][0x248] ;  /* 0x00009200ff1d7b82 */ /* 0x000f620000000800 */
[----:B------:R-:W-:-:S02]  /*9a70*/  LOP3.LUT R15, R30, 0xffff, RZ, 0xc0, !PT ;  /* 0x0000ffff1e0f7812 */ /* 0x000fc400078ec0ff */
[--C-:B------:R-:W-:Y:S02]  /*9a80*/  PRMT R6, R17, 0x3340, R0.reuse ;  /* 0x0000334011067816 */ /* 0x100fe40000000000 */
[----:B------:R-:W-:Y:S02]  /*9a90*/  PRMT R8, R19, 0x3340, R0 ;  /* 0x0000334013087816 */ /* 0x000fe40000000000 */
[----:B------:R-:W-:Y:S02]  /*9aa0*/  PRMT R5, R24, 0x3340, R13 ;  /* 0x0000334018057816 */ /* 0x000fe4000000000d */
[----:B------:R-:W-:Y:S02]  /*9ab0*/  PRMT R7, R26, 0x3340, R15 ;  /* 0x000033401a077816 */ /* 0x000fe4000000000f */
[----:B------:R-:W-:Y:S02]  /*9ac0*/  PRMT R9, R5, 0x5410, R6 ;  /* 0x0000541005097816 */ /* 0x000fe40000000006 */
[----:B------:R-:W-:-:S02]  /*9ad0*/  PRMT R11, R7, 0x5410, R8 ;  /* 0x00005410070b7816 */ /* 0x000fc40000000008 */
[----:B------:R-:W-:Y:S02]  /*9ae0*/  SHF.R.U32.HI R5, RZ, 0x8, R13 ;  /* 0x00000008ff057819 */ /* 0x000fe4000001160d */
[----:B------:R-:W-:Y:S02]  /*9af0*/  SHF.R.U32.HI R7, RZ, 0x8, R17 ;  /* 0x00000008ff077819 */ /* 0x000fe40000011611 */
[----:B------:R-:W-:Y:S02]  /*9b00*/  SHF.R.U32.HI R6, RZ, 0x8, R15 ;  /* 0x00000008ff067819 */ /* 0x000fe4000001160f */
[----:B------:R-:W-:Y:S02]  /*9b10*/  SHF.R.U32.HI R8, RZ, 0x8, R19 ;  /* 0x00000008ff087819 */ /* 0x000fe40000011613 */
[----:B------:R-:W-:Y:S02]  /*9b20*/  LOP3.LUT R5, R5, 0xffff, RZ, 0xc0, !PT ;  /* 0x0000ffff05057812 */ /* 0x000fe400078ec0ff */
[----:B------:R-:W-:-:S02]  /*9b30*/  LOP3.LUT R7, R7, 0xffff, RZ, 0xc0, !PT ;  /* 0x0000ffff07077812 */ /* 0x000fc400078ec0ff */
[----:B------:R-:W-:Y:S02]  /*9b40*/  LOP3.LUT R6, R6, 0xffff, RZ, 0xc0, !PT ;  /* 0x0000ffff06067812 */ /* 0x000fe400078ec0ff */
[----:B------:R-:W-:Y:S02]  /*9b50*/  LOP3.LUT R8, R8, 0xffff, RZ, 0xc0, !PT ;  /* 0x0000ffff08087812 */ /* 0x000fe400078ec0ff */
[----:B------:R-:W-:Y:S02]  /*9b60*/  F2FP.SATFINITE.E5M2.F32.PACK_AB_MERGE_C R40, R41, R40, RZ ;  /* 0x000000282928723e */ /* 0x000fe400048060ff */
[----:B------:R-:W-:Y:S02]  /*9b70*/  PRMT R8, R8, 0x3340, R1 ;  /* 0x0000334008087816 */ /* 0x000fe40000000001 */
[----:B------:R-:W-:Y:S02]  /*9b80*/  LOP3.LUT R36, R36, 0xffff, RZ, 0xc0, !PT ;  /* 0x0000ffff24247812 */ /* 0x000fe400078ec0ff */
[----:B------:R-:W-:-:S02]  /*9b90*/  LOP3.LUT R38, R38, 0xffff, RZ, 0xc0, !PT ;  /* 0x0000ffff26267812 */ /* 0x000fc400078ec0ff */
[----:B------:R-:W-:Y:S02]  /*9ba0*/  F2FP.SATFINITE.E5M2.F32.PACK_AB_MERGE_C R44, R45, R44, RZ ;  /* 0x0000002c2d2c723e */ /* 0x000fe400048060ff */
[----:B------:R-:W-:Y:S02]  /*9bb0*/  F2FP.SATFINITE.E5M2.F32.PACK_AB_MERGE_C R48, R49, R48, RZ ;  /* 0x000000303130723e */ /* 0x000fe400048060ff */
[----:B------:R-:W-:Y:S02]  /*9bc0*/  F2FP.SATFINITE.E5M2.F32.PACK_AB_MERGE_C R42, R43, R42, RZ ;  /* 0x0000002a2b2a723e */ /* 0x000fe400048060ff */
[----:B------:R-:W-:Y:S02]  /*9bd0*/  F2FP.SATFINITE.E5M2.F32.PACK_AB_MERGE_C R46, R47, R46, RZ ;  /* 0x0000002e2f2e723e */ /* 0x000fe400048060ff */
[----:B------:R-:W-:Y:S01]  /*9be0*/  F2FP.SATFINITE.E5M2.F32.PACK_AB_MERGE_C R50, R51, R50, RZ ;  /* 0x000000323332723e */ /* 0x000fe200048060ff */
[----:B-1----:R-:W-:Y:S01]  /*9bf0*/  USHF.L.U32 UR4, UR4, 0x6, URZ ;  /* 0x0000000604047899 */ /* 0x002fe2000800063f */
[----:B------:R-:W-:-:S02]  /*9c00*/  LOP3.LUT R40, R40, 0xffff, RZ, 0xc0, !PT ;  /* 0x0000ffff28287812 */ /* 0x000fc400078ec0ff */
[----:B------:R-:W-:Y:S02]  /*9c10*/  LOP3.LUT R19, R48, 0xffff, RZ, 0xc0, !PT ;  /* 0x0000ffff30137812 */ /* 0x000fe400078ec0ff */
[----:B------:R-:W-:Y:S02]  /*9c20*/  LOP3.LUT R15, R44, 0xffff, RZ, 0xc0, !PT ;  /* 0x0000ffff2c0f7812 */ /* 0x000fe400078ec0ff */
[----:B------:R-:W-:Y:S02]  /*9c30*/  LOP3.LUT R42, R42, 0xffff, RZ, 0xc0, !PT ;  /* 0x0000ffff2a2a7812 */ /* 0x000fe400078ec0ff */
[----:B------:R-:W-:Y:S02]  /*9c40*/  LOP3.LUT R21, R50, 0xffff, RZ, 0xc0, !PT ;  /* 0x0000ffff32157812 */ /* 0x000fe400078ec0ff */
[----:B------:R-:W-:Y:S02]  /*9c50*/  LOP3.LUT R17, R46, 0xffff, RZ, 0xc0, !PT ;  /* 0x0000ffff2e117812 */ /* 0x000fe400078ec0ff */
[----:B------:R-:W-:Y:S01]  /*9c60*/  LEA R20, R0, UR60, 0x4 ;  /* 0x0000003c00147c11 */ /* 0x000fe2000f8e20ff */
[----:B------:R-:W-:Y:S01]  /*9c70*/  ULOP3.LUT UR4, UR4, 0x40, URZ, 0xc0, !UPT ;  /* 0x0000004004047892 */ /* 0x000fe2000f8ec03f */
[----:B------:R-:W-:-:S02]  /*9c80*/  PRMT R13, R21, 0x3340, R0 ;  /* 0x00003340150d7816 */ /* 0x000fc40000000000 */
[----:B------:R-:W-:Y:S02]  /*9c90*/  F2FP.SATFINITE.E5M2.F32.PACK_AB_MERGE_C R52, R53, R52, RZ ;  /* 0x000000343534723e */ /* 0x000fe400048060ff */
[----:B------:R-:W-:Y:S02]  /*9ca0*/  F2FP.SATFINITE.E5M2.F32.PACK_AB_MERGE_C R54, R55, R54, RZ ;  /* 0x000000363736723e */ /* 0x000fe400048060ff */
[----:B------:R-:W-:Y:S02]  /*9cb0*/  LOP3.LUT R52, R52, 0xffff, RZ, 0xc0, !PT ;  /* 0x0000ffff34347812 */ /* 0x000fe400078ec0ff */
[----:B------:R-:W-:Y:S01]  /*9cc0*/  LOP3.LUT R54, R54, 0xffff, RZ, 0xc0, !PT ;  /* 0x0000ffff36367812 */ /* 0x000fe200078ec0ff */
[----:B------:R-:W-:Y:S01]  /*9cd0*/  BAR.SYNC.DEFER_BLOCKING 0x0 ;  /* 0x0000000000007b1d */ /* 0x000fe20000010000 */
[----:B--2---:R-:W-:-:S05]  /*9ce0*/  LOP3.LUT R3, R107, 0x400, RZ, 0xc0, !PT ;  /* 0x000004006b037812 */ /* 0x004fca00078ec0ff */
[----:B------:R-:W1:Y:S01]  /*9cf0*/  S2R R107, SR_TID.X ;  /* 0x00000000006b7919 */ /* 0x000e620000002100 */
[----:B---3--:R-:W-:Y:S01]  /*9d00*/  IADD3 R4, R3, UR60, R108 ;  /* 0x0000003c03047c10 */ /* 0x008fe2000fffe06c */
[----:B-1----:R-:W-:-:S05]  /*9d10*/  IMAD.SHL.U32 R3, R107, 0x8, RZ ;  /* 0x000000086b037824 */ /* 0x002fca00078e00ff */
[----:B------:R-:W-:-:S05]  /*9d20*/  LOP3.LUT R3, R3, 0x380, RZ, 0xc0, !PT ;  /* 0x0000038003037812 */ /* 0x000fca00078ec0ff */
[----:B0-----:R-:W-:Y:S01]  /*9d30*/  IMAD.IADD R12, R3, 0x1, R4 ;  /* 0x00000001030c7824 */ /* 0x001fe200078e0204 */
[----:B------:R-:W-:Y:S02]  /*9d40*/  SHF.R.U32.HI R3, RZ, 0x8, R24 ;  /* 0x00000008ff037819 */ /* 0x000fe40000011618 */
[----:B------:R-:W-:Y:S02]  /*9d50*/  SHF.R.U32.HI R4, RZ, 0x8, R26 ;  /* 0x00000008ff047819 */ /* 0x000fe4000001161a */
[----:B------:R-:W-:Y:S02]  /*9d60*/  LOP3.LUT R10, R3, 0xffff, RZ, 0xc0, !PT ;  /* 0x0000ffff030a7812 */ /* 0x000fe400078ec0ff */
[----:B------:R-:W-:Y:S02]  /*9d70*/  LOP3.LUT R3, R4, 0xffff, RZ, 0xc0, !PT ;  /* 0x0000ffff04037812 */ /* 0x000fe400078ec0ff */
[----:B------:R-:W-:Y:S02]  /*9d80*/  PRMT R5, R10, 0x3340, R5 ;  /* 0x000033400a057816 */ /* 0x000fe40000000005 */
[----:B------:R-:W-:-:S02]  /*9d90*/  PRMT R4, R7, 0x3340, R0 ;  /* 0x0000334007047816 */ /* 0x000fc40000000000 */
[----:B------:R-:W-:Y:S02]  /*9da0*/  PRMT R3, R3, 0x3340, R6 ;  /* 0x0000334003037816 */ /* 0x000fe40000000006 */
[----:B------:R-:W-:Y:S02]  /*9db0*/  PRMT R5, R5, 0x5410, R4 ;  /* 0x0000541005057816 */ /* 0x000fe40000000004 */
[----:B------:R-:W-:Y:S02]  /*9dc0*/  PRMT R3, R3, 0x5410, R8 ;  /* 0x0000541003037816 */ /* 0x000fe40000000008 */
[--C-:B------:R-:W-:Y:S02]  /*9dd0*/  PRMT R4, R9, 0x4210, R36.reuse ;  /* 0x0000421009047816 */ /* 0x100fe40000000024 */
[----:B------:R-:W-:Y:S02]  /*9de0*/  PRMT R5, R5, 0x5210, R36 ;  /* 0x0000521005057816 */ /* 0x000fe40000000024 */
[----:B------:R-:W-:-:S02]  /*9df0*/  PRMT R6, R11, 0x4210, R38 ;  /* 0x000042100b067816 */ /* 0x000fc40000000026 */
[----:B------:R-:W-:-:S05]  /*9e00*/  PRMT R7, R3, 0x5210, R38 ;  /* 0x0000521003077816 */ /* 0x000fca0000000026 */
[----:B------:R-:W-:Y:S01]  /*9e10*/  STSM.16.M88.4 [R12], R4 ;  /* 0x000000040c007844 */ /* 0x000fe20000000200 */
[----:B------:R-:W-:Y:S01]  /*9e20*/  BAR.SYNC.DEFER_BLOCKING 0x0 ;  /* 0x0000000000007b1d */ /* 0x000fe20000010000 */
[----:B------:R-:W-:Y:S02]  /*9e30*/  PRMT R9, R19, 0x3340, R0 ;  /* 0x0000334013097816 */ /* 0x000fe40000000000 */
[----:B------:R-:W-:Y:S02]  /*9e40*/  PRMT R8, R40, 0x3340, R15 ;  /* 0x0000334028087816 */ /* 0x000fe4000000000f */
[----:B------:R-:W-:Y:S02]  /*9e50*/  PRMT R10, R42, 0x3340, R17 ;  /* 0x000033402a0a7816 */ /* 0x000fe40000000011 */
[----:B------:R-:W-:Y:S02]  /*9e60*/  PRMT R11, R8, 0x5410, R9 ;  /* 0x00005410080b7816 */ /* 0x000fe40000000009 */
[----:B----4-:R-:W-:Y:S01]  /*9e70*/  LOP3.LUT R18, R18, UR4, R2, 0xfe, !PT ;  /* 0x0000000412127c12 */ /* 0x010fe2000f8efe02 */
[----:B------:R-:W-:Y:S01]  /*9e80*/  ULDC UR4, c[0x0][0x244] ;  /* 0x0000910000047ab9 */ /* 0x000fe20000000800 */
[----:B------:R-:W-:-:S02]  /*9e90*/  PRMT R13, R10, 0x5410, R13 ;  /* 0x000054100a0d7816 */ /* 0x000fc4000000000d */
[----:B------:R-:W-:Y:S02]  /*9ea0*/  SHF.R.U32.HI R9, RZ, 0x8, R19 ;  /* 0x00000008ff097819 */ /* 0x000fe40000011613 */
[----:B------:R-:W-:Y:S02]  /*9eb0*/  SHF.R.U32.HI R0, RZ, 0x8, R40 ;  /* 0x00000008ff007819 */ /* 0x000fe40000011628 */
[----:B------:R-:W-:Y:S02]  /*9ec0*/  SHF.R.U32.HI R3, RZ, 0x8, R15 ;  /* 0x00000008ff037819 */ /* 0x000fe4000001160f */
[----:B------:R-:W-:Y:S01]  /*9ed0*/  SHF.R.U32.HI R2, RZ, 0x8, R42 ;  /* 0x00000008ff027819 */ /* 0x000fe2000001162a */
[----:B------:R-:W0:Y:S01]  /*9ee0*/  LDS.128 R4, [R20] ;  /* 0x0000000014047984 */ /* 0x000e220000000c00 */
[----:B------:R-:W-:Y:S02]  /*9ef0*/  SHF.R.U32.HI R8, RZ, 0x8, R17 ;  /* 0x00000008ff087819 */ /* 0x000fe40000011611 */
[----:B------:R-:W-:-:S02]  /*9f00*/  SHF.R.U32.HI R10, RZ, 0x8, R21 ;  /* 0x00000008ff0a7819 */ /* 0x000fc40000011615 */
[----:B------:R-:W-:Y:S02]  /*9f10*/  LOP3.LUT R9, R9, 0xffff, RZ, 0xc0, !PT ;  /* 0x0000ffff09097812 */ /* 0x000fe400078ec0ff */
[----:B------:R-:W-:Y:S02]  /*9f20*/  LOP3.LUT R3, R3, 0xffff, RZ, 0xc0, !PT ;  /* 0x0000ffff03037812 */ /* 0x000fe400078ec0ff */
[----:B------:R-:W-:Y:S02]  /*9f30*/  LOP3.LUT R0, R0, 0xffff, RZ, 0xc0, !PT ;  /* 0x0000ffff00007812 */ /* 0x000fe400078ec0ff */
[----:B------:R-:W-:Y:S02]  /*9f40*/  LOP3.LUT R8, R8, 0xffff, RZ, 0xc0, !PT ;  /* 0x0000ffff08087812 */ /* 0x000fe400078ec0ff */
[----:B------:R-:W-:Y:S02]  /*9f50*/  LOP3.LUT R15, R2, 0xffff, RZ, 0xc0, !PT ;  /* 0x0000ffff020f7812 */ /* 0x000fe400078ec0ff */
[----:B------:R-:W-:-:S02]  /*9f60*/  LOP3.LUT R10, R10, 0xffff, RZ, 0xc0, !PT ;  /* 0x0000ffff0a0a7812 */ /* 0x000fc400078ec0ff */
[----:B------:R-:W-:Y:S02]  /*9f70*/  PRMT R14, R9, 0x3340, R14 ;  /* 0x00003340090e7816 */ /* 0x000fe4000000000e */
[----:B------:R-:W-:Y:S02]  /*9f80*/  PRMT R3, R0, 0x3340, R3 ;  /* 0x0000334000037816 */ /* 0x000fe40000000003 */
[----:B------:R-:W-:Y:S02]  /*9f90*/  PRMT R8, R15, 0x3340, R8 ;  /* 0x000033400f087816 */ /* 0x000fe40000000008 */
[----:B------:R-:W-:Y:S02]  /*9fa0*/  PRMT R9, R10, 0x3340, R1 ;  /* 0x000033400a097816 */ /* 0x000fe40000000001 */
[----:B------:R-:W-:Y:S02]  /*9fb0*/  PRMT R3, R3, 0x5410, R14 ;  /* 0x0000541003037816 */ /* 0x000fe4000000000e */
[----:B------:R-:W-:Y:S01]  /*9fc0*/  PRMT R9, R8, 0x5410, R9 ;  /* 0x0000541008097816 */ /* 0x000fe20000000009 */
[----:B-----5:R-:W-:Y:S01]  /*9fd0*/  IMAD R0, R16, UR4, RZ ;  /* 0x0000000410007c24 */ /* 0x020fe2000f8e02ff */
[--C-:B------:R-:W-:Y:S01]  /*9fe0*/  PRMT R24, R11, 0x4210, R52.reuse ;  /* 0x000042100b187816 */ /* 0x100fe20000000034 */
[----:B------:R-:W-:Y:S01]  /*9ff0*/  ULDC.64 UR4, c[0x0][0x220] ;  /* 0x0000880000047ab9 */ /* 0x000fe20000000a00 */
[----:B------:R-:W-:-:S02]  /*a000*/  PRMT R25, R3, 0x5210, R52 ;  /* 0x0000521003197816 */ /* 0x000fc40000000034 */
[--C-:B------:R-:W-:Y:S02]  /*a010*/  PRMT R26, R13, 0x4210, R54.reuse ;  /* 0x000042100d1a7816 */ /* 0x100fe40000000036 */
[----:B------:R-:W-:Y:S01]  /*a020*/  PRMT R27, R9, 0x5210, R54 ;  /* 0x00005210091b7816 */ /* 0x000fe20000000036 */
[----:B------:R-:W-:Y:S01]  /*a030*/  BAR.SYNC.DEFER_BLOCKING 0x0 ;  /* 0x0000000000007b1d */ /* 0x000fe20000010000 */
[----:B------:R-:W-:Y:S02]  /*a040*/  IADD3 R22, P1, R0, UR4, RZ ;  /* 0x0000000400167c10 */ /* 0x000fe4000ff3e0ff */
[----:B------:R-:W-:Y:S02]  /*a050*/  ISETP.GE.AND P0, PT, R16, UR6, PT ;  /* 0x0000000610007c0c */ /* 0x000fe4000bf06270 */
[----:B------:R-:W-:Y:S01]  /*a060*/  LEA.HI.X.SX32 R28, R0, UR5, 0x1, P1 ;  /* 0x00000005001c7c11 */ /* 0x000fe200088f0eff */
[C---:B------:R-:W-:Y:S01]  /*a070*/  IMAD R0, R18.reuse, R29, RZ ;  /* 0x0000001d12007224 */ /* 0x040fe200078e02ff */
[----:B------:R-:W-:-:S02]  /*a080*/  LOP3.LUT R2, R18, 0x6, RZ, 0xfc, !PT ;  /* 0x0000000612027812 */ /* 0x000fc400078efcff */
[----:B------:R-:W-:Y:S01]  /*a090*/  LOP3.LUT R3, R18, 0x8, RZ, 0xfc, !PT ;  /* 0x0000000812037812 */ /* 0x000fe200078efcff */
[----:B------:R-:W-:Y:S01]  /*a0a0*/  IMAD R9, R29, 0x2, R0 ;  /* 0x000000021d097824 */ /* 0x000fe200078e0200 */
[----:B------:R-:W-:Y:S02]  /*a0b0*/  ISETP.LT.AND P3, PT, R2, UR7, !P0 ;  /* 0x0000000702007c0c */ /* 0x000fe4000c761270 */
[----:B------:R-:W-:Y:S01]  /*a0c0*/  IADD3 R2, P6, R0, R22, RZ ;  /* 0x0000001600027210 */ /* 0x000fe20007fde0ff */
[----:B------:R1:W-:Y:S01]  /*a0d0*/  STSM.16.M88.4 [R12], R24 ;  /* 0x000000180c007844 */ /* 0x0003e20000000200 */
[----:B------:R-:W-:Y:S02]  /*a0e0*/  ISETP.LT.AND P1, PT, R18, UR7, !P0 ;  /* 0x0000000712007c0c */ /* 0x000fe4000c721270 */
[----:B------:R-:W-:Y:S01]  /*a0f0*/  ISETP.LT.AND P2, PT, R3, UR7, !P0 ;  /* 0x0000000703007c0c */ /* 0x000fe2000c741270 */
[----:B------:R-:W-:Y:S01]  /*a100*/  IMAD R11, R29, 0x2, R9 ;  /* 0x000000021d0b7824 */ /* 0x000fe200078e0209 */
[----:B------:R-:W-:-:S02]  /*a110*/  LEA.HI.X.SX32 R3, R0, R28, 0x1, P6 ;  /* 0x0000001c00037211 */ /* 0x000fc400030f0eff */
[----:B------:R-:W-:Y:S02]  /*a120*/  LOP3.LUT R10, R18, 0x4, RZ, 0xfc, !PT ;  /* 0x00000004120a7812 */ /* 0x000fe400078efcff */
[C---:B------:R-:W-:Y:S02]  /*a130*/  IADD3 R8, P6, R9.reuse, R22, RZ ;  /* 0x0000001609087210 */ /* 0x040fe40007fde0ff */
[----:B------:R-:W-:Y:S02]  /*a140*/  ISETP.LT.AND P4, PT, R10, UR7, !P0 ;  /* 0x000000070a007c0c */ /* 0x000fe4000c781270 */
[----:B0-----:R-:W-:Y:S01]  /*a150*/  PRMT R13, R4, 0x7770, RZ ;  /* 0x00007770040d7816 */ /* 0x001fe200000000ff */
[----:B------:R-:W-:Y:S01]  /*a160*/  BAR.SYNC.DEFER_BLOCKING 0x0 ;  /* 0x0000000000007b1d */ /* 0x000fe20000010000 */
[----:B------:R-:W-:Y:S01]  /*a170*/  LEA.HI.X.SX32 R9, R9, R28, 0x1, P6 ;  /* 0x0000001c09097211 */ /* 0x000fe200030f0eff */
[----:B-1----:R-:W-:Y:S01]  /*a180*/  IMAD R12, R29, 0x2, R11 ;  /* 0x000000021d0c7824 */ /* 0x002fe200078e020b */
[----:B------:R-:W-:-:S02]  /*a190*/  IADD3 R10, P6, R11, R22, RZ ;  /* 0x000000160b0a7210 */ /* 0x000fc40007fde0ff */
[----:B------:R-:W-:Y:S01]  /*a1a0*/  LOP3.LUT R15, R18, 0x2, RZ, 0xfc, !PT ;  /* 0x00000002120f7812 */ /* 0x000fe200078efcff */
[----:B------:R-:W-:Y:S01]  /*a1b0*/  IMAD R14, R29, 0x2, R12 ;  /* 0x000000021d0e7824 */ /* 0x000fe200078e020c */
[----:B------:R-:W-:Y:S02]  /*a1c0*/  LEA.HI.X.SX32 R11, R11, R28, 0x1, P6 ;  /* 0x0000001c0b0b7211 */ /* 0x000fe400030f0eff */
[----:B------:R-:W-:Y:S02]  /*a1d0*/  ISETP.LT.AND P5, PT, R15, UR7, !P0 ;  /* 0x000000070f007c0c */ /* 0x000fe4000c7a1270 */
[----:B------:R-:W-:Y:S02]  /*a1e0*/  PRMT R15, R5, 0x7770, RZ ;  /* 0x00007770050f7816 */ /* 0x000fe400000000ff */
[----:B------:R-:W-:Y:S01]  /*a1f0*/  PRMT R19, R6, 0x7770, RZ ;  /* 0x0000777006137816 */ /* 0x000fe200000000ff */
[----:B------:R0:W-:Y:S02]  /*a200*/  @P1 STG.E.U8 desc[UR40][R2.64], R13 ;  /* 0x0000000d02001986 */ /* 0x0001e4000c101128 */
[----:B0-----:R-:W-:-:S04]  /*a210*/  IADD3 R2, P6, R12, R22, RZ ;  /* 0x000000160c027210 */ /* 0x001fc80007fde0ff */
[----:B------:R-:W-:Y:S02]  /*a220*/  LEA.HI.X.SX32 R3, R12, R28, 0x1, P6 ;  /* 0x0000001c0c037211 */ /* 0x000fe400030f0eff */
[----:B------:R-:W-:-:S04]  /*a230*/  IADD3 R12, P6, R14, R22, RZ ;  /* 0x000000160e0c7210 */ /* 0x000fc80007fde0ff */
[----:B------:R-:W-:Y:S01]  /*a240*/  LEA.HI.X.SX32 R13, R14, R28, 0x1, P6 ;  /* 0x0000001c0e0d7211 */ /* 0x000fe200030f0eff */
[----:B------:R-:W-:Y:S01]  /*a250*/  IMAD R14, R29, 0x2, R14 ;  /* 0x000000021d0e7824 */ /* 0x000fe200078e020e */
[----:B------:R0:W-:Y:S01]  /*a260*/  @P5 STG.E.U8 desc[UR40][R8.64], R15 ;  /* 0x0000000f08005986 */ /* 0x0001e2000c101128 */
[----:B------:R-:W-:-:S03]  /*a270*/  PRMT R17, R7, 0x7770, RZ ;  /* 0x0000777007117816 */ /* 0x000fc600000000ff */
[----:B------:R1:W-:Y:S01]  /*a280*/  @P4 STG.E.U8 desc[UR40][R10.64], R19 ;  /* 0x000000130a004986 */ /* 0x0003e2000c101128 */
[----:B------:R-:W-:-:S03]  /*a290*/  LOP3.LUT R0, R18, 0xa, RZ, 0xfc, !PT ;  /* 0x0000000a12007812 */ /* 0x000fc600078efcff */
[----:B------:R2:W-:Y:S01]  /*a2a0*/  @P3 STG.E.U8 desc[UR40][R2.64], R17 ;  /* 0x0000001102003986 */ /* 0x0005e2000c101128 */
[----:B0-----:R-:W-:Y:S01]  /*a2b0*/  IADD3 R8, P6, R14, R22, RZ ;  /* 0x000000160e087210 */ /* 0x001fe20007fde0ff */
[----:B-1----:R-:W-:-:S03]  /*a2c0*/  IMAD R10, R29, 0x2, R14 ;  /* 0x000000021d0a7824 */ /* 0x002fc600078e020e */
[----:B------:R-:W-:Y:S02]  /*a2d0*/  LEA.HI.X.SX32 R9, R14, R28, 0x1, P6 ;  /* 0x0000001c0e097211 */ /* 0x000fe400030f0eff */
[----:B------:R-:W-:Y:S01]  /*a2e0*/  ISETP.LT.AND P1, PT, R0, UR7, !P0 ;  /* 0x0000000700007c0c */ /* 0x000fe2000c721270 */
[C---:B------:R-:W-:Y:S01]  /*a2f0*/  IMAD R11, R29.reuse, 0x2, R10 ;  /* 0x000000021d0b7824 */ /* 0x040fe200078e020a */
[----:B--2---:R-:W-:Y:S02]  /*a300*/  IADD3 R2, P6, R10, R22, RZ ;  /* 0x000000160a027210 */ /* 0x004fe40007fde0ff */
[----:B------:R-:W-:Y:S01]  /*a310*/  LOP3.LUT R0, R18, 0xc, RZ, 0xfc, !PT ;  /* 0x0000000c12007812 */ /* 0x000fe200078efcff */
[----:B------:R-:W-:Y:S01]  /*a320*/  IMAD R14, R29, 0x2, R11 ;  /* 0x000000021d0e7824 */ /* 0x000fe200078e020b */
[----:B------:R-:W-:Y:S02]  /*a330*/  PRMT R15, R4, 0x7771, RZ ;  /* 0x00007771040f7816 */ /* 0x000fe400000000ff */
[----:B------:R-:W-:-:S02]  /*a340*/  LEA.HI.X.SX32 R3, R10, R28, 0x1, P6 ;  /* 0x0000001c0a037211 */ /* 0x000fc400030f0eff */
[C---:B------:R-:W-:Y:S02]  /*a350*/  IADD3 R10, P6, R11.reuse, R22, RZ ;  /* 0x000000160b0a7210 */ /* 0x040fe40007fde0ff */
[----:B------:R-:W-:Y:S02]  /*a360*/  ISETP.LT.AND P5, PT, R0, UR7, !P0 ;  /* 0x0000000700007c0c */ /* 0x000fe4000c7a1270 */
[----:B------:R-:W-:Y:S01]  /*a370*/  LOP3.LUT R0, R18, 0xe, RZ, 0xfc, !PT ;  /* 0x0000000e12007812 */ /* 0x000fe200078efcff */
[----:B------:R0:W-:Y:S01]  /*a380*/  @P2 STG.E.U8 desc[UR40][R12.64], R15 ;  /* 0x0000000f0c002986 */ /* 0x0001e2000c101128 */
[----:B------:R-:W-:Y:S02]  /*a390*/  LEA.HI.X.SX32 R11, R11, R28, 0x1, P6 ;  /* 0x0000001c0b0b7211 */ /* 0x000fe400030f0eff */
[----:B------:R-:W-:Y:S02]  /*a3a0*/  ISETP.LT.AND P4, PT, R0, UR7, !P0 ;  /* 0x0000000700007c0c */ /* 0x000fe4000c781270 */
[----:B------:R-:W-:-:S02]  /*a3b0*/  LOP3.LUT R0, R18, 0x10, RZ, 0xfc, !PT ;  /* 0x0000001012007812 */ /* 0x000fc400078efcff */
[----:B------:R-:W-:Y:S02]  /*a3c0*/  PRMT R17, R5, 0x7771, RZ ;  /* 0x0000777105117816 */ /* 0x000fe400000000ff */
[----:B0-----:R-:W-:Y:S02]  /*a3d0*/  IADD3 R12, P6, R14, R22, RZ ;  /* 0x000000160e0c7210 */ /* 0x001fe40007fde0ff */
[----:B------:R-:W-:Y:S02]  /*a3e0*/  PRMT R19, R6, 0x7771, RZ ;  /* 0x0000777106137816 */ /* 0x000fe400000000ff */
[----:B------:R-:W-:Y:S01]  /*a3f0*/  LEA.HI.X.SX32 R13, R14, R28, 0x1, P6 ;  /* 0x0000001c0e0d7211 */ /* 0x000fe200030f0eff */
[----:B------:R-:W-:Y:S01]  /*a400*/  IMAD R14, R29, 0x2, R14 ;  /* 0x000000021d0e7824 */ /* 0x000fe200078e020e */
[----:B------:R-:W-:Y:S01]  /*a410*/  ISETP.LT.AND P3, PT, R0, UR7, !P0 ;  /* 0x0000000700007c0c */ /* 0x000fe2000c761270 */
[----:B------:R0:W-:Y:S01]  /*a420*/  @P1 STG.E.U8 desc[UR40][R8.64], R17 ;  /* 0x0000001108001986 */ /* 0x0001e2000c101128 */
[----:B------:R-:W-:-:S03]  /*a430*/  LOP3.LUT R0, R18, 0x12, RZ, 0xfc, !PT ;  /* 0x0000001212007812 */ /* 0x000fc600078efcff */
[----:B------:R1:W-:Y:S01]  /*a440*/  @P5 STG.E.U8 desc[UR40][R2.64], R19 ;  /* 0x0000001302005986 */ /* 0x0003e2000c101128 */
[----:B------:R-:W-:Y:S02]  /*a450*/  ISETP.LT.AND P2, PT, R0, UR7, !P0 ;  /* 0x0000000700007c0c */ /* 0x000fe4000c741270 */
[----:B------:R-:W-:Y:S01]  /*a460*/  PRMT R15, R7, 0x7771, RZ ;  /* 0x00007771070f7816 */ /* 0x000fe200000000ff */
[----:B0-----:R-:W-:Y:S01]  /*a470*/  IMAD R8, R29, 0x2, R14 ;  /* 0x000000021d087824 */ /* 0x001fe200078e020e */
[----:B-1----:R-:W-:-:S03]  /*a480*/  IADD3 R2, P6, R14, R22, RZ ;  /* 0x000000160e027210 */ /* 0x002fc60007fde0ff */
[----:B------:R-:W-:Y:S01]  /*a490*/  IMAD R9, R29, 0x2, R8 ;  /* 0x000000021d097824 */ /* 0x000fe200078e0208 */
[----:B------:R-:W-:Y:S02]  /*a4a0*/  PRMT R17, R4, 0x7772, RZ ;  /* 0x0000777204117816 */ /* 0x000fe400000000ff */
[----:B------:R-:W-:Y:S02]  /*a4b0*/  LEA.HI.X.SX32 R3, R14, R28, 0x1, P6 ;  /* 0x0000001c0e037211 */ /* 0x000fe400030f0eff */
[----:B------:R-:W-:Y:S01]  /*a4c0*/  IADD3 R14, P6, R8, R22, RZ ;  /* 0x00000016080e7210 */ /* 0x000fe20007fde0ff */
[----:B------:R0:W-:Y:S01]  /*a4d0*/  @P4 STG.E.U8 desc[UR40][R10.64], R15 ;  /* 0x0000000f0a004986 */ /* 0x0001e2000c101128 */
[----:B------:R-:W-:Y:S02]  /*a4e0*/  LOP3.LUT R0, R18, 0x14, RZ, 0xfc, !PT ;  /* 0x0000001412007812 */ /* 0x000fe400078efcff */
[----:B------:R-:W-:Y:S01]  /*a4f0*/  PRMT R19, R5, 0x7772, RZ ;  /* 0x0000777205137816 */ /* 0x000fe200000000ff */
[----:B------:R1:W-:Y:S01]  /*a500*/  @P3 STG.E.U8 desc[UR40][R12.64], R17 ;  /* 0x000000110c003986 */ /* 0x0003e2000c101128 */
[----:B------:R-:W-:-:S02]  /*a510*/  ISETP.LT.AND P1, PT, R0, UR7, !P0 ;  /* 0x0000000700007c0c */ /* 0x000fc4000c721270 */
[----:B------:R-:W-:Y:S02]  /*a520*/  LOP3.LUT R0, R18, 0x16, RZ, 0xfc, !PT ;  /* 0x0000001612007812 */ /* 0x000fe400078efcff */
[----:B0-----:R-:W-:Y:S02]  /*a530*/  LEA.HI.X.SX32 R15, R8, R28, 0x1, P6 ;  /* 0x0000001c080f7211 */ /* 0x001fe400030f0eff */
[----:B-1----:R-:W-:Y:S01]  /*a540*/  IADD3 R12, P6, R9, R22, RZ ;  /* 0x00000016090c7210 */ /* 0x002fe20007fde0ff */
[----:B------:R-:W-:Y:S01]  /*a550*/  IMAD R17, R29, 0x2, R9 ;  /* 0x000000021d117824 */ /* 0x000fe200078e0209 */
[----:B------:R0:W-:Y:S02]  /*a560*/  @P2 STG.E.U8 desc[UR40][R2.64], R19 ;  /* 0x0000001302002986 */ /* 0x0001e4000c101128 */
[----:B------:R-:W-:Y:S02]  /*a570*/  LEA.HI.X.SX32 R13, R9, R28, 0x1, P6 ;  /* 0x0000001c090d7211 */ /* 0x000fe400030f0eff */
[----:B------:R-:W1:Y:S01]  /*a580*/  LDS.128 R8, [R20] ;  /* 0x0000000014087984 */ /* 0x000e620000000c00 */
[----:B------:R-:W-:-:S02]  /*a590*/  IADD3 R16, P6, R17, R22, RZ ;  /* 0x0000001611107210 */ /* 0x000fc40007fde0ff */
[----:B------:R-:W-:Y:S02]  /*a5a0*/  ISETP.LT.AND P5, PT, R0, UR7, !P0 ;  /* 0x0000000700007c0c */ /* 0x000fe4000c7a1270 */
[----:B------:R-:W-:Y:S01]  /*a5b0*/  LOP3.LUT R0, R18, 0x18, RZ, 0xfc, !PT ;  /* 0x0000001812007812 */ /* 0x000fe200078efcff */
[----:B0-----:R-:W-:Y:S01]  /*a5c0*/  IMAD R19, R29, 0x2, R17 ;  /* 0x000000021d137824 */ /* 0x001fe200078e0211 */
[----:B------:R-:W-:Y:S02]  /*a5d0*/  LEA.HI.X.SX32 R17, R17, R28, 0x1, P6 ;  /* 0x0000001c11117211 */ /* 0x000fe400030f0eff */
[----:B------:R-:W-:Y:S02]  /*a5e0*/  ISETP.LT.AND P4, PT, R0, UR7, !P0 ;  /* 0x0000000700007c0c */ /* 0x000fe4000c781270 */
[----:B------:R-:W-:Y:S02]  /*a5f0*/  IADD3 R2, P6, R19, R22, RZ ;  /* 0x0000001613027210 */ /* 0x000fe40007fde0ff */
[----:B------:R-:W-:-:S02]  /*a600*/  LOP3.LUT R0, R18, 0x1a, RZ, 0xfc, !PT ;  /* 0x0000001a12007812 */ /* 0x000fc400078efcff */
[----:B------:R-:W-:Y:S02]  /*a610*/  PRMT R23, R6, 0x7772, RZ ;  /* 0x0000777206177816 */ /* 0x000fe400000000ff */
        /* <DEDUP_REMOVED lines=8> */
[----:B0-----:R-:W-:Y:S02]  /*a6a0*/  PRMT R15, R4, 0x7773, RZ ;  /* 0x00007773040f7816 */ /* 0x001fe400000000ff */
[----:B------:R-:W-:Y:S01]  /*a6b0*/  IADD3 R4, P6, R19, R22, RZ ;  /* 0x0000001613047210 */ /* 0x000fe20007fde0ff */
[----:B--2---:R-:W-:Y:S01]  /*a6c0*/  IMAD R12, R29, 0x2, R19 ;  /* 0x000000021d0c7824 */ /* 0x004fe200078e0213 */
[----:B------:R-:W-:Y:S02]  /*a6d0*/  PRMT R23, R5, 0x7773, RZ ;  /* 0x0000777305177816 */ /* 0x000fe400000000ff */
[----:B------:R-:W-:Y:S01]  /*a6e0*/  PRMT R21, R6, 0x7773, RZ ;  /* 0x0000777306157816 */ /* 0x000fe200000000ff */
[----:B------:R-:W-:Y:S01]  /*a6f0*/  IMAD R13, R29, 0x2, R12 ;  /* 0x000000021d0d7824 */ /* 0x000fe200078e020c */
[----:B------:R-:W-:-:S02]  /*a700*/  LEA.HI.X.SX32 R5, R19, R28, 0x1, P6 ;  /* 0x0000001c13057211 */ /* 0x000fc400030f0eff */
[----:B------:R-:W-:Y:S01]  /*a710*/  IADD3 R6, P6, R12, R22, RZ ;  /* 0x000000160c067210 */ /* 0x000fe20007fde0ff */
[----:B------:R0:W-:Y:S01]  /*a720*/  @P4 STG.E.U8 desc[UR40][R16.64], R15 ;  /* 0x0000000f10004986 */ /* 0x0001e2000c101128 */
[----:B------:R-:W-:Y:S01]  /*a730*/  LOP3.LUT R0, R18, 0x1e, RZ, 0xfc, !PT ;  /* 0x0000001e12007812 */ /* 0x000fe200078efcff */
[----:B------:R-:W-:Y:S02]  /*a740*/  IMAD R14, R29, 0x2, R13 ;  /* 0x000000021d0e7824 */ /* 0x000fe400078e020d */
[----:B------:R2:W-:Y:S01]  /*a750*/  @P3 STG.E.U8 desc[UR40][R2.64], R23 ;  /* 0x0000001702003986 */ /* 0x0005e2000c101128 */
[----:B------:R-:W-:Y:S02]  /*a760*/  ISETP.LT.AND P1, PT, R0, UR7, !P0 ;  /* 0x0000000700007c0c */ /* 0x000fe4000c721270 */
[----:B------:R-:W-:Y:S02]  /*a770*/  LOP3.LUT R0, R18, 0x20, RZ, 0xfc, !PT ;  /* 0x0000002012007812 */ /* 0x000fe400078efcff */
[----:B0-----:R-:W-:-:S02]  /*a780*/  PRMT R15, R7, 0x7773, RZ ;  /* 0x00007773070f7816 */ /* 0x001fc400000000ff */
[----:B------:R-:W-:Y:S02]  /*a790*/  LEA.HI.X.SX32 R7, R12, R28, 0x1, P6 ;  /* 0x0000001c0c077211 */ /* 0x000fe400030f0eff */
[C---:B--2---:R-:W-:Y:S02]  /*a7a0*/  IADD3 R2, P6, R13.reuse, R22, RZ ;  /* 0x000000160d027210 */ /* 0x044fe40007fde0ff */
[----:B------:R-:W-:Y:S02]  /*a7b0*/  ISETP.LT.AND P5, PT, R0, UR7, !P0 ;  /* 0x0000000700007c0c */ /* 0x000fe4000c7a1270 */
[----:B------:R-:W-:Y:S02]  /*a7c0*/  LEA.HI.X.SX32 R3, R13, R28, 0x1, P6 ;  /* 0x0000001c0d037211 */ /* 0x000fe400030f0eff */
[----:B------:R-:W-:Y:S02]  /*a7d0*/  IADD3 R12, P6, R14, R22, RZ ;  /* 0x000000160e0c7210 */ /* 0x000fe40007fde0ff */
[----:B------:R-:W-:-:S02]  /*a7e0*/  LOP3.LUT R0, R18, 0x22, RZ, 0xfc, !PT ;  /* 0x0000002212007812 */ /* 0x000fc400078efcff */
[----:B------:R-:W-:Y:S01]  /*a7f0*/  LEA.HI.X.SX32 R13, R14, R28, 0x1, P6 ;  /* 0x0000001c0e0d7211 */ /* 0x000fe200030f0eff */
[C---:B------:R-:W-:Y:S01]  /*a800*/  IMAD R14, R29.reuse, 0x2, R14 ;  /* 0x000000021d0e7824 */ /* 0x040fe200078e020e */
[----:B------:R-:W-:Y:S01]  /*a810*/  ISETP.LT.AND P4, PT, R0, UR7, !P0 ;  /* 0x0000000700007c0c */ /* 0x000fe2000c781270 */
[----:B------:R0:W-:Y:S01]  /*a820*/  @P2 STG.E.U8 desc[UR40][R4.64], R21 ;  /* 0x0000001504002986 */ /* 0x0001e2000c101128 */
[----:B------:R-:W-:Y:S02]  /*a830*/  LOP3.LUT R0, R18, 0x24, RZ, 0xfc, !PT ;  /* 0x0000002412007812 */ /* 0x000fe400078efcff */
[----:B-1----:R-:W-:Y:S01]  /*a840*/  PRMT R17, R8, 0x7770, RZ ;  /* 0x0000777008117816 */ /* 0x002fe200000000ff */
[----:B------:R1:W-:Y:S01]  /*a850*/  @P1 STG.E.U8 desc[UR40][R6.64], R15 ;  /* 0x0000000f06001986 */ /* 0x0003e2000c101128 */
[----:B------:R-:W-:Y:S02]  /*a860*/  ISETP.LT.AND P3, PT, R0, UR7, !P0 ;  /* 0x0000000700007c0c */ /* 0x000fe4000c761270 */
[----:B------:R-:W-:Y:S01]  /*a870*/  LOP3.LUT R0, R18, 0x26, RZ, 0xfc, !PT ;  /* 0x0000002612007812 */ /* 0x000fe200078efcff */
        /* <DEDUP_REMOVED lines=19> */
[C---:B0-----:R-:W-:Y:S02]  /*a9b0*/  IADD3 R12, P6, R14.reuse, R22, RZ ;  /* 0x000000160e0c7210 */ /* 0x041fe40007fde0ff */
[----:B------:R-:W-:Y:S02]  /*a9c0*/  PRMT R19, R11, 0x7770, RZ ;  /* 0x000077700b137816 */ /* 0x000fe400000000ff */
[----:B------:R-:W-:Y:S01]  /*a9d0*/  LEA.HI.X.SX32 R13, R14, R28, 0x1, P6 ;  /* 0x0000001c0e0d7211 */ /* 0x000fe200030f0eff */
[----:B------:R-:W-:Y:S01]  /*a9e0*/  IMAD R14, R29, 0x2, R14 ;  /* 0x000000021d0e7824 */ /* 0x000fe200078e020e */
[----:B------:R-:W-:Y:S01]  /*a9f0*/  ISETP.LT.AND P4, PT, R0, UR7, !P0 ;  /* 0x0000000700007c0c */ /* 0x000fe2000c781270 */
[----:B------:R0:W-:Y:S01]  /*aa00*/  @P3 STG.E.U8 desc[UR40][R4.64], R17 ;  /* 0x0000001104003986 */ /* 0x0001e2000c101128 */
[----:B------:R-:W-:-:S02]  /*aa10*/  LOP3.LUT R0, R18, 0x2e, RZ, 0xfc, !PT ;  /* 0x0000002e12007812 */ /* 0x000fc400078efcff */
[----:B------:R-:W-:Y:S01]  /*aa20*/  PRMT R15, R8, 0x7771, RZ ;  /* 0x00007771080f7816 */ /* 0x000fe200000000ff */
[----:B------:R1:W-:Y:S01]  /*aa30*/  @P2 STG.E.U8 desc[UR40][R2.64], R19 ;  /* 0x0000001302002986 */ /* 0x0003e2000c101128 */
[----:B------:R-:W-:Y:S02]  /*aa40*/  ISETP.LT.AND P3, PT, R0, UR7, !P0 ;  /* 0x0000000700007c0c */ /* 0x000fe4000c761270 */
[----:B------:R-:W-:Y:S01]  /*aa50*/  LOP3.LUT R0, R18, 0x30, RZ, 0xfc, !PT ;  /* 0x0000003012007812 */ /* 0x000fe200078efcff */
[----:B------:R2:W-:Y:S01]  /*aa60*/  @P1 STG.E.U8 desc[UR40][R6.64], R15 ;  /* 0x0000000f06001986 */ /* 0x0005e2000c101128 */
[----:B0-----:R-:W-:Y:S01]  /*aa70*/  IMAD R5, R29, 0x2, R14 ;  /* 0x000000021d057824 */ /* 0x001fe200078e020e */
[----:B------:R-:W-:Y:S02]  /*aa80*/  PRMT R17, R9, 0x7771, RZ ;  /* 0x0000777109117816 */ /* 0x000fe400000000ff */
[----:B-1----:R-:W-:Y:S01]  /*aa90*/  IADD3 R2, P6, R14, R22, RZ ;  /* 0x000000160e027210 */ /* 0x002fe20007fde0ff */
[----:B--2---:R-:W-:-:S03]  /*aaa0*/  IMAD R7, R29, 0x2, R5 ;  /* 0x000000021d077824 */ /* 0x004fc600078e0205 */
[----:B------:R-:W-:Y:S01]  /*aab0*/  LEA.HI.X.SX32 R3, R14, R28, 0x1, P6 ;  /* 0x0000001c0e037211 */ /* 0x000fe200030f0eff */
[----:B------:R0:W-:Y:S01]  /*aac0*/  @P5 STG.E.U8 desc[UR40][R12.64], R17 ;  /* 0x000000110c005986 */ /* 0x0001e2000c101128 */
[----:B------:R-:W-:Y:S02]  /*aad0*/  IADD3 R4, P6, R5, R22, RZ ;  /* 0x0000001605047210 */ /* 0x000fe40007fde0ff */
[----:B------:R-:W-:Y:S02]  /*aae0*/  ISETP.LT.AND P2, PT, R0, UR7, !P0 ;  /* 0x0000000700007c0c */ /* 0x000fe4000c741270 */
[----:B------:R-:W-:Y:S02]  /*aaf0*/  LOP3.LUT R0, R18, 0x32, RZ, 0xfc, !PT ;  /* 0x0000003212007812 */ /* 0x000fe400078efcff */
[----:B------:R-:W-:Y:S02]  /*ab00*/  PRMT R19, R10, 0x7771, RZ ;  /* 0x000077710a137816 */ /* 0x000fe400000000ff */
[----:B------:R-:W-:Y:S01]  /*ab10*/  PRMT R15, R11, 0x7771, RZ ;  /* 0x000077710b0f7816 */ /* 0x000fe200000000ff */
[----:B0-----:R-:W-:Y:S01]  /*ab20*/  IMAD R13, R29, 0x2, R7 ;  /* 0x000000021d0d7824 */ /* 0x001fe200078e0207 */
[----:B------:R-:W-:Y:S01]  /*ab30*/  LEA.HI.X.SX32 R5, R5, R28, 0x1, P6 ;  /* 0x0000001c05057211 */ /* 0x000fe200030f0eff */
[----:B------:R-:W-:Y:S01]  /*ab40*/  @P4 STG.E.U8 desc[UR40][R2.64], R19 ;  /* 0x0000001302004986 */ /* 0x000fe2000c101128 */
[----:B------:R-:W-:Y:S01]  /*ab50*/  ISETP.LT.AND P1, PT, R0, UR7, !P0 ;  /* 0x0000000700007c0c */ /* 0x000fe2000c721270 */
[----:B------:R-:W-:Y:S01]  /*ab60*/  IMAD R14, R29, 0x2, R13 ;  /* 0x000000021d0e7824 */ /* 0x000fe200078e020d */
[----:B------:R-:W-:Y:S01]  /*ab70*/  IADD3 R6, P6, R7, R22, RZ ;  /* 0x0000001607067210 */ /* 0x000fe20007fde0ff */
[----:B------:R0:W-:Y:S01]  /*ab80*/  @P3 STG.E.U8 desc[UR40][R4.64], R15 ;  /* 0x0000000f04003986 */ /* 0x0001e2000c101128 */
[----:B------:R-:W-:-:S02]  /*ab90*/  LOP3.LUT R0, R18, 0x34, RZ, 0xfc, !PT ;  /* 0x0000003412007812 */ /* 0x000fc400078efcff */
[----:B------:R-:W-:Y:S02]  /*aba0*/  LEA.HI.X.SX32 R7, R7, R28, 0x1, P6 ;  /* 0x0000001c07077211 */ /* 0x000fe400030f0eff */
[----:B------:R-:W-:Y:S02]  /*abb0*/  ISETP.LT.AND P5, PT, R0, UR7, !P0 ;  /* 0x0000000700007c0c */ /* 0x000fe4000c7a1270 */
[----:B------:R-:W-:Y:S02]  /*abc0*/  IADD3 R12, P6, R13, R22, RZ ;  /* 0x000000160d0c7210 */ /* 0x000fe40007fde0ff */
[----:B------:R-:W-:Y:S01]  /*abd0*/  LOP3.LUT R0, R18, 0x36, RZ, 0xfc, !PT ;  /* 0x0000003612007812 */ /* 0x000fe200078efcff */
[----:B0-----:R-:W-:Y:S01]  /*abe0*/  IMAD R5, R29, 0x2, R14 ;  /* 0x000000021d057824 */ /* 0x001fe200078e020e */
[----:B------:R-:W-:-:S03]  /*abf0*/  PRMT R17, R8, 0x7772, RZ ;  /* 0x0000777208117816 */ /* 0x000fc600000000ff */
[----:B------:R-:W-:Y:S01]  /*ac00*/  IMAD R15, R29, 0x2, R5 ;  /* 0x000000021d0f7824 */ /* 0x000fe200078e0205 */
[----:B------:R-:W-:Y:S02]  /*ac10*/  LEA.HI.X.SX32 R13, R13, R28, 0x1, P6 ;  /* 0x0000001c0d0d7211 */ /* 0x000fe400030f0eff */
[----:B------:R-:W-:Y:S01]  /*ac20*/  PRMT R21, R9, 0x7772, RZ ;  /* 0x0000777209157816 */ /* 0x000fe200000000ff */
[----:B------:R-:W-:Y:S01]  /*ac30*/  IMAD R16, R29, 0x2, R15 ;  /* 0x000000021d107824 */ /* 0x000fe200078e020f */
[----:B------:R-:W-:Y:S02]  /*ac40*/  ISETP.LT.AND P4, PT, R0, UR7, !P0 ;  /* 0x0000000700007c0c */ /* 0x000fe4000c781270 */
[----:B------:R-:W-:Y:S01]  /*ac50*/  LOP3.LUT R0, R18, 0x38, RZ, 0xfc, !PT ;  /* 0x0000003812007812 */ /* 0x000fe200078efcff */
[----:B------:R0:W-:Y:S01]  /*ac60*/  @P2 STG.E.U8 desc[UR40][R6.64], R17 ;  /* 0x0000001106002986 */ /* 0x0001e2000c101128 */
[-C--:B------:R-:W-:Y:S02]  /*ac70*/  IADD3 R2, P6, R14, R22.reuse, RZ ;  /* 0x000000160e027210 */ /* 0x080fe40007fde0ff */
[----:B------:R-:W-:Y:S01]  /*ac80*/  ISETP.LT.AND P3, PT, R0, UR7, !P0 ;  /* 0x0000000700007c0c */ /* 0x000fe2000c761270 */
[----:B------:R1:W-:Y:S01]  /*ac90*/  @P1 STG.E.U8 desc[UR40][R12.64], R21 ;  /* 0x000000150c001986 */ /* 0x0003e2000c101128 */
[----:B------:R-:W-:-:S02]  /*aca0*/  IADD3 R4, P1, R5, R22, RZ ;  /* 0x0000001605047210 */ /* 0x000fc40007f3e0ff */
[----:B------:R-:W-:Y:S02]  /*acb0*/  LOP3.LUT R0, R18, 0x3a, RZ, 0xfc, !PT ;  /* 0x0000003a12007812 */ /* 0x000fe400078efcff */
[----:B------:R-:W-:Y:S01]  /*acc0*/  LEA.HI.X.SX32 R3, R14, R28, 0x1, P6 ;  /* 0x0000001c0e037211 */ /* 0x000fe200030f0eff */
[----:B0-----:R-:W-:Y:S01]  /*acd0*/  IMAD R17, R29, 0x2, R16 ;  /* 0x000000021d117824 */ /* 0x001fe200078e0210 */
[----:B------:R-:W-:Y:S02]  /*ace0*/  IADD3 R6, P6, R15, R22, RZ ;  /* 0x000000160f067210 */ /* 0x000fe40007fde0ff */
[----:B------:R-:W-:Y:S02]  /*acf0*/  LEA.HI.X.SX32 R5, R5, R28, 0x1, P1 ;  /* 0x0000001c05057211 */ /* 0x000fe400008f0eff */
[----:B------:R-:W-:Y:S02]  /*ad00*/  ISETP.LT.AND P2, PT, R0, UR7, !P0 ;  /* 0x0000000700007c0c */ /* 0x000fe4000c741270 */
[----:B-1----:R-:W-:Y:S01]  /*ad10*/  IADD3 R12, P1, R17, R22, RZ ;  /* 0x00000016110c7210 */ /* 0x002fe20007f3e0ff */
[----:B------:R-:W-:Y:S01]  /*ad20*/  IMAD R19, R29, 0x2, R17 ;  /* 0x000000021d137824 */ /* 0x000fe200078e0211 */
[----:B------:R-:W-:-:S02]  /*ad30*/  LOP3.LUT R0, R18, 0x3c, RZ, 0xfc, !PT ;  /* 0x0000003c12007812 */ /* 0x000fc400078efcff */
[----:B------:R-:W-:Y:S02]  /*ad40*/  LEA.HI.X.SX32 R7, R15, R28, 0x1, P6 ;  /* 0x0000001c0f077211 */ /* 0x000fe400030f0eff */
[----:B------:R-:W-:Y:S02]  /*ad50*/  IADD3 R14, P6, R16, R22, RZ ;  /* 0x00000016100e7210 */ /* 0x000fe40007fde0ff */
[----:B------:R-:W-:Y:S02]  /*ad60*/  LOP3.LUT R18, R18, 0x3e, RZ, 0xfc, !PT ;  /* 0x0000003e12127812 */ /* 0x000fe400078efcff */
[-C--:B------:R-:W-:Y:S02]  /*ad70*/  LEA.HI.X.SX32 R13, R17, R28.reuse, 0x1, P1 ;  /* 0x0000001c110d7211 */ /* 0x080fe400008f0eff */
[----:B------:R-:W-:Y:S02]  /*ad80*/  ISETP.LT.AND P1, PT, R0, UR7, !P0 ;  /* 0x0000000700007c0c */ /* 0x000fe4000c721270 */
[----:B------:R-:W-:-:S02]  /*ad90*/  LEA.HI.X.SX32 R15, R16, R28, 0x1, P6 ;  /* 0x0000001c100f7211 */ /* 0x000fc400030f0eff */
[----:B------:R-:W-:Y:S02]  /*ada0*/  ISETP.LT.AND P0, PT, R18, UR7, !P0 ;  /* 0x0000000712007c0c */ /* 0x000fe4000c701270 */
[----:B------:R-:W-:Y:S02]  /*adb0*/  IADD3 R16, P6, R19, R22, RZ ;  /* 0x0000001613107210 */ /* 0x000fe40007fde0ff */
[----:B------:R-:W-:Y:S02]  /*adc0*/  PRMT R25, R10, 0x7772, RZ ;  /* 0x000077720a197816 */ /* 0x000fe400000000ff */
[----:B------:R-:W-:Y:S02]  /*add0*/  PRMT R23, R11, 0x7772, RZ ;  /* 0x000077720b177816 */ /* 0x000fe400000000ff */
[----:B------:R-:W-:Y:S02]  /*ade0*/  LEA.HI.X.SX32 R17, R19, R28, 0x1, P6 ;  /* 0x0000001c13117211 */ /* 0x000fe400030f0eff */
[----:B------:R-:W-:-:S02]  /*adf0*/  PRMT R21, R8, 0x7773, RZ ;  /* 0x0000777308157816 */ /* 0x000fc400000000ff */
[----:B------:R-:W-:Y:S01]  /*ae00*/  PRMT R19, R9, 0x7773, RZ ;  /* 0x0000777309137816 */ /* 0x000fe200000000ff */
[----:B------:R0:W-:Y:S01]  /*ae10*/  @P5 STG.E.U8 desc[UR40][R2.64], R25 ;  /* 0x0000001902005986 */ /* 0x0001e2000c101128 */
[----:B------:R-:W-:-:S03]  /*ae20*/  PRMT R9, R10, 0x7773, RZ ;  /* 0x000077730a097816 */ /* 0x000fc600000000ff */
[----:B------:R0:W-:Y:S04]  /*ae30*/  @P4 STG.E.U8 desc[UR40][R4.64], R23 ;  /* 0x0000001704004986 */ /* 0x0001e8000c101128 */
[----:B------:R0:W-:Y:S04]  /*ae40*/  @P3 STG.E.U8 desc[UR40][R6.64], R21 ;  /* 0x0000001506003986 */ /* 0x0001e8000c101128 */
[----:B------:R0:W-:Y:S01]  /*ae50*/  @P2 STG.E.U8 desc[UR40][R14.64], R19 ;  /* 0x000000130e002986 */ /* 0x0001e2000c101128 */
[----:B------:R-:W-:-:S03]  /*ae60*/  PRMT R11, R11, 0x7773, RZ ;  /* 0x000077730b0b7816 */ /* 0x000fc600000000ff */
[----:B------:R0:W-:Y:S01]  /*ae70*/  @P1 STG.E.U8 desc[UR40][R12.64], R9 ;  /* 0x000000090c001986 */ /* 0x0001e2000c101128 */
[----:B------:R-:W-:Y:S05]  /*ae80*/  @!P0 EXIT ;  /* 0x000000000000894d */ /* 0x000fea0003800000 */
[----:B------:R-:W-:Y:S01]  /*ae90*/  STG.E.U8 desc[UR40][R16.64], R11 ;  /* 0x0000000b10007986 */ /* 0x000fe2000c101128 */
[----:B------:R-:W-:Y:S05]  /*aea0*/  EXIT ;  /* 0x000000000000794d */ /* 0x000fea0003800000 */
.L_x_3:
[----:B------:R-:W-:-:S00]  /*aeb0*/  BRA `(.L_x_3) ;  /* 0xfffffffc00fc7947 */ /* 0x000fc0000383ffff */
[----:B------:R-:W-:-:S00]  /*aec0*/  NOP ;  /* 0x0000000000007918 */ /* 0x000fc00000000000 */
        /* <DEDUP_REMOVED lines=11> */
.L_x_4:


//--------------------- .nv.shared.matmul_kernel  --------------------------
	.section	.nv.shared.matmul_kernel,"aw",@nobits
	.sectionflags	@""
	.align	16
	.zero		1024


//--------------------- .nv.shared.reserved.0     --------------------------
	.section	.nv.shared.reserved.0,"aw",@nobits
	.weak		__nv_reservedSMEM_offset_0_alias
	.size		__nv_reservedSMEM_offset_0_alias, 0, 0
	.other		__nv_reservedSMEM_offset_0_alias,@"STO_CUDA_RESERVED_SHARED STV_DEFAULT"
__nv_reservedSMEM_offset_0_alias:
	.zero		0


//--------------------- .nv.constant0.matmul_kernel --------------------------
	.section	.nv.constant0.matmul_kernel,"a",@progbits
	.sectionflags	@""
	.align	4
.nv.constant0.matmul_kernel:
	.zero		608


//--------------------- SYMBOLS --------------------------

	.type		.nv.reservedSmem.offset0,@object
	.size		.nv.reservedSmem.offset0,0x4
